//
// Generated by NVIDIA NVVM Compiler
//
// Compiler Build ID: CL-36424714
// Cuda compilation tools, release 13.0, V13.0.88
// Based on NVVM 20.0.0
//

.version 9.0
.target sm_100
.address_size 64

	// .globl	_Z9compute_bP6matrixPKS_S2_ddddii

.visible .entry _Z9compute_bP6matrixPKS_S2_ddddii(
	.param .u64 .ptr .align 1 _Z9compute_bP6matrixPKS_S2_ddddii_param_0,
	.param .u64 .ptr .align 1 _Z9compute_bP6matrixPKS_S2_ddddii_param_1,
	.param .u64 .ptr .align 1 _Z9compute_bP6matrixPKS_S2_ddddii_param_2,
	.param .f64 _Z9compute_bP6matrixPKS_S2_ddddii_param_3,
	.param .f64 _Z9compute_bP6matrixPKS_S2_ddddii_param_4,
	.param .f64 _Z9compute_bP6matrixPKS_S2_ddddii_param_5,
	.param .f64 _Z9compute_bP6matrixPKS_S2_ddddii_param_6,
	.param .u32 _Z9compute_bP6matrixPKS_S2_ddddii_param_7,
	.param .u32 _Z9compute_bP6matrixPKS_S2_ddddii_param_8
)
{
	.reg .pred 	%p<7>;
	.reg .b32 	%r<17>;
	.reg .b64 	%rd<26>;
	.reg .b64 	%fd<36>;

	ld.param.u64 	%rd2, [_Z9compute_bP6matrixPKS_S2_ddddii_param_1];
	ld.param.f64 	%fd1, [_Z9compute_bP6matrixPKS_S2_ddddii_param_3];
	ld.param.f64 	%fd2, [_Z9compute_bP6matrixPKS_S2_ddddii_param_4];
	ld.param.u32 	%r2, [_Z9compute_bP6matrixPKS_S2_ddddii_param_7];
	ld.param.u32 	%r3, [_Z9compute_bP6matrixPKS_S2_ddddii_param_8];
	mov.u32 	%r4, %tid.x;
	mov.u32 	%r5, %ctaid.x;
	mov.u32 	%r6, %ntid.x;
	mad.lo.s32 	%r1, %r5, %r6, %r4;
	mul.lo.s32 	%r7, %r3, %r2;
	setp.ge.s32 	%p1, %r1, %r7;
	@%p1 bra 	$L__BB0_3;
	div.s32 	%r8, %r1, %r2;
	mul.lo.s32 	%r10, %r8, %r2;
	sub.s32 	%r11, %r1, %r10;
	add.s32 	%r12, %r3, -1;
	setp.ge.s32 	%p2, %r8, %r12;
	min.s32 	%r13, %r8, %r11;
	setp.lt.s32 	%p3, %r13, 1;
	add.s32 	%r14, %r2, -1;
	setp.ge.s32 	%p4, %r11, %r14;
	or.pred  	%p5, %p2, %p4;
	or.pred  	%p6, %p5, %p3;
	@%p6 bra 	$L__BB0_3;
	ld.param.f64 	%fd35, [_Z9compute_bP6matrixPKS_S2_ddddii_param_6];
	ld.param.f64 	%fd34, [_Z9compute_bP6matrixPKS_S2_ddddii_param_5];
	ld.param.u64 	%rd25, [_Z9compute_bP6matrixPKS_S2_ddddii_param_2];
	ld.param.u64 	%rd24, [_Z9compute_bP6matrixPKS_S2_ddddii_param_0];
	rcp.rn.f64 	%fd5, %fd2;
	cvta.to.global.u64 	%rd4, %rd2;
	ld.global.u64 	%rd5, [%rd4+8];
	cvta.to.global.u64 	%rd6, %rd5;
	mul.wide.s32 	%rd7, %r1, 8;
	add.s64 	%rd8, %rd6, %rd7;
	ld.global.f64 	%fd6, [%rd8+8];
	ld.global.f64 	%fd7, [%rd8+-8];
	sub.f64 	%fd8, %fd6, %fd7;
	add.f64 	%fd9, %fd34, %fd34;
	div.rn.f64 	%fd10, %fd8, %fd9;
	cvta.to.global.u64 	%rd9, %rd25;
	ld.global.u64 	%rd10, [%rd9+8];
	cvta.to.global.u64 	%rd11, %rd10;
	add.s32 	%r15, %r2, %r1;
	mul.wide.s32 	%rd12, %r15, 8;
	add.s64 	%rd13, %rd11, %rd12;
	ld.global.f64 	%fd11, [%rd13];
	sub.s32 	%r16, %r1, %r2;
	mul.wide.s32 	%rd14, %r16, 8;
	add.s64 	%rd15, %rd11, %rd14;
	ld.global.f64 	%fd12, [%rd15];
	sub.f64 	%fd13, %fd11, %fd12;
	add.f64 	%fd14, %fd35, %fd35;
	div.rn.f64 	%fd15, %fd13, %fd14;
	add.f64 	%fd16, %fd10, %fd15;
	mul.f64 	%fd17, %fd5, %fd16;
	mul.f64 	%fd18, %fd10, %fd10;
	sub.f64 	%fd19, %fd17, %fd18;
	mul.wide.s32 	%rd16, %r2, 8;
	add.s64 	%rd17, %rd8, %rd16;
	ld.global.f64 	%fd20, [%rd17];
	add.s64 	%rd18, %rd6, %rd14;
	ld.global.f64 	%fd21, [%rd18];
	sub.f64 	%fd22, %fd20, %fd21;
	div.rn.f64 	%fd23, %fd22, %fd14;
	add.s64 	%rd19, %rd15, %rd16;
	ld.global.f64 	%fd24, [%rd19+8];
	ld.global.f64 	%fd25, [%rd19+-8];
	sub.f64 	%fd26, %fd24, %fd25;
	mul.f64 	%fd27, %fd23, %fd26;
	div.rn.f64 	%fd28, %fd27, %fd9;
	add.f64 	%fd29, %fd28, %fd28;
	sub.f64 	%fd30, %fd19, %fd29;
	mul.f64 	%fd31, %fd15, %fd15;
	sub.f64 	%fd32, %fd30, %fd31;
	mul.f64 	%fd33, %fd1, %fd32;
	cvta.to.global.u64 	%rd20, %rd24;
	ld.global.u64 	%rd21, [%rd20+8];
	cvta.to.global.u64 	%rd22, %rd21;
	add.s64 	%rd23, %rd22, %rd7;
	st.global.f64 	[%rd23], %fd33;
$L__BB0_3:
	ret;

}
	// .globl	_Z7copy_pnPK6matrixPS_ii
.visible .entry _Z7copy_pnPK6matrixPS_ii(
	.param .u64 .ptr .align 1 _Z7copy_pnPK6matrixPS_ii_param_0,
	.param .u64 .ptr .align 1 _Z7copy_pnPK6matrixPS_ii_param_1,
	.param .u32 _Z7copy_pnPK6matrixPS_ii_param_2,
	.param .u32 _Z7copy_pnPK6matrixPS_ii_param_3
)
{
	.reg .pred 	%p<2>;
	.reg .b32 	%r<8>;
	.reg .b64 	%rd<12>;
	.reg .b64 	%fd<2>;

	ld.param.u64 	%rd1, [_Z7copy_pnPK6matrixPS_ii_param_0];
	ld.param.u64 	%rd2, [_Z7copy_pnPK6matrixPS_ii_param_1];
	ld.param.u32 	%r2, [_Z7copy_pnPK6matrixPS_ii_param_2];
	ld.param.u32 	%r3, [_Z7copy_pnPK6matrixPS_ii_param_3];
	mov.u32 	%r4, %tid.x;
	mov.u32 	%r5, %ctaid.x;
	mov.u32 	%r6, %ntid.x;
	mad.lo.s32 	%r1, %r5, %r6, %r4;
	mul.lo.s32 	%r7, %r3, %r2;
	setp.ge.s32 	%p1, %r1, %r7;
	@%p1 bra 	$L__BB1_2;
	cvta.to.global.u64 	%rd3, %rd1;
	cvta.to.global.u64 	%rd4, %rd2;
	ld.global.u64 	%rd5, [%rd3+8];
	cvta.to.global.u64 	%rd6, %rd5;
	mul.wide.s32 	%rd7, %r1, 8;
	add.s64 	%rd8, %rd6, %rd7;
	ld.global.f64 	%fd1, [%rd8];
	ld.global.u64 	%rd9, [%rd4+8];
	cvta.to.global.u64 	%rd10, %rd9;
	add.s64 	%rd11, %rd10, %rd7;
	st.global.f64 	[%rd11], %fd1;
$L__BB1_2:
	ret;

}
	// .globl	_Z6calc_pP6matrixPKS_S2_ddii
.visible .entry _Z6calc_pP6matrixPKS_S2_ddii(
	.param .u64 .ptr .align 1 _Z6calc_pP6matrixPKS_S2_ddii_param_0,
	.param .u64 .ptr .align 1 _Z6calc_pP6matrixPKS_S2_ddii_param_1,
	.param .u64 .ptr .align 1 _Z6calc_pP6matrixPKS_S2_ddii_param_2,
	.param .f64 _Z6calc_pP6matrixPKS_S2_ddii_param_3,
	.param .f64 _Z6calc_pP6matrixPKS_S2_ddii_param_4,
	.param .u32 _Z6calc_pP6matrixPKS_S2_ddii_param_5,
	.param .u32 _Z6calc_pP6matrixPKS_S2_ddii_param_6
)
{
	.reg .pred 	%p<7>;
	.reg .b32 	%r<16>;
	.reg .b64 	%rd<21>;
	.reg .b64 	%fd<22>;

	ld.param.u64 	%rd1, [_Z6calc_pP6matrixPKS_S2_ddii_param_0];
	ld.param.u64 	%rd2, [_Z6calc_pP6matrixPKS_S2_ddii_param_1];
	ld.param.u64 	%rd3, [_Z6calc_pP6matrixPKS_S2_ddii_param_2];
	ld.param.f64 	%fd1, [_Z6calc_pP6matrixPKS_S2_ddii_param_3];
	ld.param.f64 	%fd2, [_Z6calc_pP6matrixPKS_S2_ddii_param_4];
	ld.param.u32 	%r2, [_Z6calc_pP6matrixPKS_S2_ddii_param_5];
	ld.param.u32 	%r3, [_Z6calc_pP6matrixPKS_S2_ddii_param_6];
	mov.u32 	%r4, %tid.x;
	mov.u32 	%r5, %ctaid.x;
	mov.u32 	%r6, %ntid.x;
	mad.lo.s32 	%r1, %r5, %r6, %r4;
	mul.lo.s32 	%r7, %r3, %r2;
	setp.ge.s32 	%p1, %r1, %r7;
	@%p1 bra 	$L__BB2_3;
	div.s32 	%r8, %r1, %r2;
	mul.lo.s32 	%r10, %r8, %r2;
	sub.s32 	%r11, %r1, %r10;
	add.s32 	%r12, %r3, -1;
	setp.ge.s32 	%p2, %r8, %r12;
	min.s32 	%r13, %r8, %r11;
	setp.lt.s32 	%p3, %r13, 1;
	add.s32 	%r14, %r2, -1;
	setp.ge.s32 	%p4, %r11, %r14;
	or.pred  	%p5, %p2, %p4;
	or.pred  	%p6, %p5, %p3;
	@%p6 bra 	$L__BB2_3;
	mul.f64 	%fd3, %fd2, %fd2;
	cvta.to.global.u64 	%rd4, %rd2;
	ld.global.u64 	%rd5, [%rd4+8];
	cvta.to.global.u64 	%rd6, %rd5;
	mul.wide.s32 	%rd7, %r1, 8;
	add.s64 	%rd8, %rd6, %rd7;
	ld.global.f64 	%fd4, [%rd8+8];
	ld.global.f64 	%fd5, [%rd8+-8];
	add.f64 	%fd6, %fd4, %fd5;
	mul.f64 	%fd7, %fd1, %fd1;
	mul.wide.s32 	%rd9, %r2, 8;
	add.s64 	%rd10, %rd8, %rd9;
	ld.global.f64 	%fd8, [%rd10];
	sub.s32 	%r15, %r1, %r2;
	mul.wide.s32 	%rd11, %r15, 8;
	add.s64 	%rd12, %rd6, %rd11;
	ld.global.f64 	%fd9, [%rd12];
	add.f64 	%fd10, %fd8, %fd9;
	mul.f64 	%fd11, %fd7, %fd10;
	fma.rn.f64 	%fd12, %fd3, %fd6, %fd11;
	cvta.to.global.u64 	%rd13, %rd3;
	ld.global.u64 	%rd14, [%rd13+8];
	cvta.to.global.u64 	%rd15, %rd14;
	add.s64 	%rd16, %rd15, %rd7;
	ld.global.f64 	%fd13, [%rd16];
	mul.f64 	%fd14, %fd1, %fd13;
	mul.f64 	%fd15, %fd1, %fd14;
	mul.f64 	%fd16, %fd2, %fd15;
	mul.f64 	%fd17, %fd2, %fd16;
	sub.f64 	%fd18, %fd12, %fd17;
	add.f64 	%fd19, %fd7, %fd3;
	add.f64 	%fd20, %fd19, %fd19;
	div.rn.f64 	%fd21, %fd18, %fd20;
	cvta.to.global.u64 	%rd17, %rd1;
	ld.global.u64 	%rd18, [%rd17+8];
	cvta.to.global.u64 	%rd19, %rd18;
	add.s64 	%rd20, %rd19, %rd7;
	st.global.f64 	[%rd20], %fd21;
$L__BB2_3:
	ret;

}
	// .globl	_Z10copy_un_vnPK6matrixS1_PS_S2_ii
.visible .entry _Z10copy_un_vnPK6matrixS1_PS_S2_ii(
	.param .u64 .ptr .align 1 _Z10copy_un_vnPK6matrixS1_PS_S2_ii_param_0,
	.param .u64 .ptr .align 1 _Z10copy_un_vnPK6matrixS1_PS_S2_ii_param_1,
	.param .u64 .ptr .align 1 _Z10copy_un_vnPK6matrixS1_PS_S2_ii_param_2,
	.param .u64 .ptr .align 1 _Z10copy_un_vnPK6matrixS1_PS_S2_ii_param_3,
	.param .u32 _Z10copy_un_vnPK6matrixS1_PS_S2_ii_param_4,
	.param .u32 _Z10copy_un_vnPK6matrixS1_PS_S2_ii_param_5
)
{
	.reg .pred 	%p<2>;
	.reg .b32 	%r<8>;
	.reg .b64 	%rd<22>;
	.reg .b64 	%fd<3>;

	ld.param.u64 	%rd1, [_Z10copy_un_vnPK6matrixS1_PS_S2_ii_param_0];
	ld.param.u64 	%rd2, [_Z10copy_un_vnPK6matrixS1_PS_S2_ii_param_1];
	ld.param.u64 	%rd3, [_Z10copy_un_vnPK6matrixS1_PS_S2_ii_param_2];
	ld.param.u64 	%rd4, [_Z10copy_un_vnPK6matrixS1_PS_S2_ii_param_3];
	ld.param.u32 	%r2, [_Z10copy_un_vnPK6matrixS1_PS_S2_ii_param_4];
	ld.param.u32 	%r3, [_Z10copy_un_vnPK6matrixS1_PS_S2_ii_param_5];
	mov.u32 	%r4, %tid.x;
	mov.u32 	%r5, %ctaid.x;
	mov.u32 	%r6, %ntid.x;
	mad.lo.s32 	%r1, %r5, %r6, %r4;
	mul.lo.s32 	%r7, %r3, %r2;
	setp.ge.s32 	%p1, %r1, %r7;
	@%p1 bra 	$L__BB3_2;
	cvta.to.global.u64 	%rd5, %rd1;
	cvta.to.global.u64 	%rd6, %rd3;
	cvta.to.global.u64 	%rd7, %rd2;
	cvta.to.global.u64 	%rd8, %rd4;
	ld.global.u64 	%rd9, [%rd5+8];
	cvta.to.global.u64 	%rd10, %rd9;
	mul.wide.s32 	%rd11, %r1, 8;
	add.s64 	%rd12, %rd10, %rd11;
	ld.global.f64 	%fd1, [%rd12];
	ld.global.u64 	%rd13, [%rd6+8];
	cvta.to.global.u64 	%rd14, %rd13;
	add.s64 	%rd15, %rd14, %rd11;
	st.global.f64 	[%rd15], %fd1;
	ld.global.u64 	%rd16, [%rd7+8];
	cvta.to.global.u64 	%rd17, %rd16;
	add.s64 	%rd18, %rd17, %rd11;
	ld.global.f64 	%fd2, [%rd18];
	ld.global.u64 	%rd19, [%rd8+8];
	cvta.to.global.u64 	%rd20, %rd19;
	add.s64 	%rd21, %rd20, %rd11;
	st.global.f64 	[%rd21], %fd2;
$L__BB3_2:
	ret;

}
	// .globl	_Z8calc_u_vP6matrixS0_PKS_S2_S2_dddddii
.visible .entry _Z8calc_u_vP6matrixS0_PKS_S2_S2_dddddii(
	.param .u64 .ptr .align 1 _Z8calc_u_vP6matrixS0_PKS_S2_S2_dddddii_param_0,
	.param .u64 .ptr .align 1 _Z8calc_u_vP6matrixS0_PKS_S2_S2_dddddii_param_1,
	.param .u64 .ptr .align 1 _Z8calc_u_vP6matrixS0_PKS_S2_S2_dddddii_param_2,
	.param .u64 .ptr .align 1 _Z8calc_u_vP6matrixS0_PKS_S2_S2_dddddii_param_3,
	.param .u64 .ptr .align 1 _Z8calc_u_vP6matrixS0_PKS_S2_S2_dddddii_param_4,
	.param .f64 _Z8calc_u_vP6matrixS0_PKS_S2_S2_dddddii_param_5,
	.param .f64 _Z8calc_u_vP6matrixS0_PKS_S2_S2_dddddii_param_6,
	.param .f64 _Z8calc_u_vP6matrixS0_PKS_S2_S2_dddddii_param_7,
	.param .f64 _Z8calc_u_vP6matrixS0_PKS_S2_S2_dddddii_param_8,
	.param .f64 _Z8calc_u_vP6matrixS0_PKS_S2_S2_dddddii_param_9,
	.param .u32 _Z8calc_u_vP6matrixS0_PKS_S2_S2_dddddii_param_10,
	.param .u32 _Z8calc_u_vP6matrixS0_PKS_S2_S2_dddddii_param_11
)
{
	.reg .pred 	%p<7>;
	.reg .b32 	%r<17>;
	.reg .b64 	%rd<40>;
	.reg .b64 	%fd<67>;

	ld.param.u64 	%rd2, [_Z8calc_u_vP6matrixS0_PKS_S2_S2_dddddii_param_1];
	ld.param.u64 	%rd4, [_Z8calc_u_vP6matrixS0_PKS_S2_S2_dddddii_param_3];
	ld.param.u64 	%rd5, [_Z8calc_u_vP6matrixS0_PKS_S2_S2_dddddii_param_4];
	ld.param.f64 	%fd1, [_Z8calc_u_vP6matrixS0_PKS_S2_S2_dddddii_param_5];
	ld.param.f64 	%fd3, [_Z8calc_u_vP6matrixS0_PKS_S2_S2_dddddii_param_7];
	ld.param.f64 	%fd4, [_Z8calc_u_vP6matrixS0_PKS_S2_S2_dddddii_param_8];
	ld.param.f64 	%fd5, [_Z8calc_u_vP6matrixS0_PKS_S2_S2_dddddii_param_9];
	ld.param.u32 	%r2, [_Z8calc_u_vP6matrixS0_PKS_S2_S2_dddddii_param_10];
	ld.param.u32 	%r3, [_Z8calc_u_vP6matrixS0_PKS_S2_S2_dddddii_param_11];
	mov.u32 	%r4, %tid.x;
	mov.u32 	%r5, %ctaid.x;
	mov.u32 	%r6, %ntid.x;
	mad.lo.s32 	%r1, %r5, %r6, %r4;
	mul.lo.s32 	%r7, %r3, %r2;
	setp.ge.s32 	%p1, %r1, %r7;
	@%p1 bra 	$L__BB4_3;
	div.s32 	%r8, %r1, %r2;
	mul.lo.s32 	%r10, %r8, %r2;
	sub.s32 	%r11, %r1, %r10;
	add.s32 	%r12, %r3, -1;
	setp.ge.s32 	%p2, %r8, %r12;
	min.s32 	%r13, %r8, %r11;
	setp.lt.s32 	%p3, %r13, 1;
	add.s32 	%r14, %r2, -1;
	setp.ge.s32 	%p4, %r11, %r14;
	or.pred  	%p5, %p2, %p4;
	or.pred  	%p6, %p5, %p3;
	@%p6 bra 	$L__BB4_3;
	ld.param.f64 	%fd66, [_Z8calc_u_vP6matrixS0_PKS_S2_S2_dddddii_param_6];
	ld.param.u64 	%rd39, [_Z8calc_u_vP6matrixS0_PKS_S2_S2_dddddii_param_2];
	ld.param.u64 	%rd38, [_Z8calc_u_vP6matrixS0_PKS_S2_S2_dddddii_param_0];
	cvta.to.global.u64 	%rd6, %rd39;
	ld.global.u64 	%rd7, [%rd6+8];
	cvta.to.global.u64 	%rd8, %rd7;
	mul.wide.s32 	%rd9, %r1, 8;
	add.s64 	%rd10, %rd8, %rd9;
	ld.global.f64 	%fd6, [%rd10];
	mul.f64 	%fd7, %fd3, %fd6;
	div.rn.f64 	%fd8, %fd7, %fd1;
	ld.global.f64 	%fd9, [%rd10+-8];
	sub.f64 	%fd10, %fd6, %fd9;
	mul.f64 	%fd11, %fd8, %fd10;
	sub.f64 	%fd12, %fd6, %fd11;
	div.rn.f64 	%fd13, %fd7, %fd66;
	sub.s32 	%r15, %r1, %r2;
	mul.wide.s32 	%rd11, %r15, 8;
	add.s64 	%rd12, %rd8, %rd11;
	ld.global.f64 	%fd14, [%rd12];
	sub.f64 	%fd15, %fd6, %fd14;
	mul.f64 	%fd16, %fd13, %fd15;
	sub.f64 	%fd17, %fd12, %fd16;
	add.f64 	%fd18, %fd4, %fd4;
	mul.f64 	%fd19, %fd1, %fd18;
	div.rn.f64 	%fd20, %fd3, %fd19;
	cvta.to.global.u64 	%rd13, %rd5;
	ld.global.u64 	%rd14, [%rd13+8];
	cvta.to.global.u64 	%rd15, %rd14;
	add.s64 	%rd16, %rd15, %rd9;
	ld.global.f64 	%fd21, [%rd16+8];
	ld.global.f64 	%fd22, [%rd16+-8];
	sub.f64 	%fd23, %fd21, %fd22;
	mul.f64 	%fd24, %fd20, %fd23;
	sub.f64 	%fd25, %fd17, %fd24;
	mul.f64 	%fd26, %fd3, %fd5;
	mul.f64 	%fd27, %fd1, %fd1;
	div.rn.f64 	%fd28, %fd26, %fd27;
	ld.global.f64 	%fd29, [%rd10+8];
	add.f64 	%fd30, %fd6, %fd6;
	sub.f64 	%fd31, %fd29, %fd30;
	add.f64 	%fd32, %fd31, %fd9;
	fma.rn.f64 	%fd33, %fd28, %fd32, %fd25;
	mul.f64 	%fd34, %fd66, %fd66;
	div.rn.f64 	%fd35, %fd26, %fd34;
	add.s32 	%r16, %r2, %r1;
	mul.wide.s32 	%rd17, %r2, 8;
	add.s64 	%rd18, %rd10, %rd17;
	ld.global.f64 	%fd36, [%rd18];
	sub.f64 	%fd37, %fd36, %fd30;
	add.f64 	%fd38, %fd37, %fd14;
	fma.rn.f64 	%fd39, %fd35, %fd38, %fd33;
	cvta.to.global.u64 	%rd19, %rd38;
	ld.global.u64 	%rd20, [%rd19+8];
	cvta.to.global.u64 	%rd21, %rd20;
	add.s64 	%rd22, %rd21, %rd9;
	st.global.f64 	[%rd22], %fd39;
	cvta.to.global.u64 	%rd23, %rd4;
	ld.global.u64 	%rd24, [%rd23+8];
	cvta.to.global.u64 	%rd25, %rd24;
	add.s64 	%rd26, %rd25, %rd9;
	ld.global.f64 	%fd40, [%rd26];
	mul.f64 	%fd41, %fd3, %fd40;
	div.rn.f64 	%fd42, %fd41, %fd1;
	ld.global.f64 	%fd43, [%rd26+-8];
	sub.f64 	%fd44, %fd40, %fd43;
	mul.f64 	%fd45, %fd42, %fd44;
	sub.f64 	%fd46, %fd40, %fd45;
	div.rn.f64 	%fd47, %fd41, %fd66;
	add.s64 	%rd27, %rd25, %rd11;
	ld.global.f64 	%fd48, [%rd27];
	sub.f64 	%fd49, %fd40, %fd48;
	mul.f64 	%fd50, %fd47, %fd49;
	sub.f64 	%fd51, %fd46, %fd50;
	ld.global.u64 	%rd28, [%rd13+8];
	cvta.to.global.u64 	%rd29, %rd28;
	mul.wide.s32 	%rd30, %r16, 8;
	add.s64 	%rd31, %rd29, %rd30;
	ld.global.f64 	%fd52, [%rd31];
	add.s64 	%rd32, %rd29, %rd11;
	ld.global.f64 	%fd53, [%rd32];
	sub.f64 	%fd54, %fd52, %fd53;
	mul.f64 	%fd55, %fd20, %fd54;
	sub.f64 	%fd56, %fd51, %fd55;
	ld.global.f64 	%fd57, [%rd26+8];
	add.f64 	%fd58, %fd40, %fd40;
	sub.f64 	%fd59, %fd57, %fd58;
	add.f64 	%fd60, %fd59, %fd43;
	fma.rn.f64 	%fd61, %fd28, %fd60, %fd56;
	add.s64 	%rd33, %rd26, %rd17;
	ld.global.f64 	%fd62, [%rd33];
	sub.f64 	%fd63, %fd62, %fd58;
	add.f64 	%fd64, %fd63, %fd48;
	fma.rn.f64 	%fd65, %fd35, %fd64, %fd61;
	cvta.to.global.u64 	%rd34, %rd2;
	ld.global.u64 	%rd35, [%rd34+8];
	cvta.to.global.u64 	%rd36, %rd35;
	add.s64 	%rd37, %rd36, %rd9;
	st.global.f64 	[%rd37], %fd65;
$L__BB4_3:
	ret;

}


// ===== COMPILED SASS (sm_100) =====

	.target	sm_100

	.elftype	@"ET_EXEC"


//--------------------- .note.nv.tkinfo           --------------------------
	.section	.note.nv.tkinfo,"",@"SHT_NOTE"
	.sectionflags	@"SHF_NOTE_NV_TKINFO"
	.tkinfo
        /*0018*/ 	.word	0x00000002
        /*0030*/ 	.string	""
        /*0030*/ 	.string	"ptxas"
        /*0030*/ 	.string	"Cuda compilation tools, release 13.0, V13.0.88"
        /*0030*/ 	.string	"Build cuda_13.0.r13.0/compiler.36424714_0"
        /*0030*/ 	.string	"-arch sm_100 -m 64 "



//--------------------- .note.nv.cuinfo           --------------------------
	.section	.note.nv.cuinfo,"",@"SHT_NOTE"
	.sectionflags	@"SHF_NOTE_NV_CUINFO"
        /*0018*/ 	.short	0x0002
        /*001a*/ 	.short	0x0064
        /*001c*/ 	.short	0x0082
	.zero		2


//--------------------- .nv.info                  --------------------------
	.section	.nv.info,"",@"SHT_CUDA_INFO"
	.align	4


	//----- nvinfo : EIATTR_REGCOUNT
	.align		4
        /*0000*/ 	.byte	0x04, 0x2f
        /*0002*/ 	.short	(.L_1 - .L_0)
	.align		4
.L_0:
        /*0004*/ 	.word	index@(_Z9compute_bP6matrixPKS_S2_ddddii)
        /*0008*/ 	.word	0x00000027


	//----- nvinfo : EIATTR_FRAME_SIZE
	.align		4
.L_1:
        /*000c*/ 	.byte	0x04, 0x11
        /*000e*/ 	.short	(.L_3 - .L_2)
	.align		4
.L_2:
        /*0010*/ 	.word	index@($__internal_3_$__cuda_sm20_div_rn_f64_full)
        /*0014*/ 	.word	0x00000000


	//----- nvinfo : EIATTR_FRAME_SIZE
	.align		4
.L_3:
        /*0018*/ 	.byte	0x04, 0x11
        /*001a*/ 	.short	(.L_5 - .L_4)
	.align		4
.L_4:
        /*001c*/ 	.word	index@($__internal_2_$__cuda_sm20_dblrcp_rn_slowpath_v3)
        /*0020*/ 	.word	0x00000000


	//----- nvinfo : EIATTR_FRAME_SIZE
	.align		4
.L_5:
        /*0024*/ 	.byte	0x04, 0x11
        /*0026*/ 	.short	(.L_7 - .L_6)
	.align		4
.L_6:
        /*0028*/ 	.word	index@(_Z9compute_bP6matrixPKS_S2_ddddii)
        /*002c*/ 	.word	0x00000000


	//----- nvinfo : EIATTR_REGCOUNT
	.align		4
.L_7:
        /*0030*/ 	.byte	0x04, 0x2f
        /*0032*/ 	.short	(.L_9 - .L_8)
	.align		4
.L_8:
        /*0034*/ 	.word	index@(_Z7copy_pnPK6matrixPS_ii)
        /*0038*/ 	.word	0x0000000e


	//----- nvinfo : EIATTR_FRAME_SIZE
	.align		4
.L_9:
        /*003c*/ 	.byte	0x04, 0x11
        /*003e*/ 	.short	(.L_11 - .L_10)
	.align		4
.L_10:
        /*0040*/ 	.word	index@(_Z7copy_pnPK6matrixPS_ii)
        /*0044*/ 	.word	0x00000000


	//----- nvinfo : EIATTR_REGCOUNT
	.align		4
.L_11:
        /*0048*/ 	.byte	0x04, 0x2f
        /*004a*/ 	.short	(.L_13 - .L_12)
	.align		4
.L_12:
        /*004c*/ 	.word	index@(_Z6calc_pP6matrixPKS_S2_ddii)
        /*0050*/ 	.word	0x00000020


	//----- nvinfo : EIATTR_FRAME_SIZE
	.align		4
.L_13:
        /*0054*/ 	.byte	0x04, 0x11
        /*0056*/ 	.short	(.L_15 - .L_14)
	.align		4
.L_14:
        /*0058*/ 	.word	index@($__internal_1_$__cuda_sm20_div_rn_f64_full)
        /*005c*/ 	.word	0x00000000


	//----- nvinfo : EIATTR_FRAME_SIZE
	.align		4
.L_15:
        /*0060*/ 	.byte	0x04, 0x11
        /*0062*/ 	.short	(.L_17 - .L_16)
	.align		4
.L_16:
        /*0064*/ 	.word	index@(_Z6calc_pP6matrixPKS_S2_ddii)
        /*0068*/ 	.word	0x00000000


	//----- nvinfo : EIATTR_REGCOUNT
	.align		4
.L_17:
        /*006c*/ 	.byte	0x04, 0x2f
        /*006e*/ 	.short	(.L_19 - .L_18)
	.align		4
.L_18:
        /*0070*/ 	.word	index@(_Z10copy_un_vnPK6matrixS1_PS_S2_ii)
        /*0074*/ 	.word	0x00000016


	//----- nvinfo : EIATTR_FRAME_SIZE
	.align		4
.L_19:
        /*0078*/ 	.byte	0x04, 0x11
        /*007a*/ 	.short	(.L_21 - .L_20)
	.align		4
.L_20:
        /*007c*/ 	.word	index@(_Z10copy_un_vnPK6matrixS1_PS_S2_ii)
        /*0080*/ 	.word	0x00000000


	//----- nvinfo : EIATTR_REGCOUNT
	.align		4
.L_21:
        /*0084*/ 	.byte	0x04, 0x2f
        /*0086*/ 	.short	(.L_23 - .L_22)
	.align		4
.L_22:
        /*0088*/ 	.word	index@(_Z8calc_u_vP6matrixS0_PKS_S2_S2_dddddii)
        /*008c*/ 	.word	0x0000002c


	//----- nvinfo : EIATTR_FRAME_SIZE
	.align		4
.L_23:
        /*0090*/ 	.byte	0x04, 0x11
        /*0092*/ 	.short	(.L_25 - .L_24)
	.align		4
.L_24:
        /*0094*/ 	.word	index@($__internal_0_$__cuda_sm20_div_rn_f64_full)
        /*0098*/ 	.word	0x00000000


	//----- nvinfo : EIATTR_FRAME_SIZE
	.align		4
.L_25:
        /*009c*/ 	.byte	0x04, 0x11
        /*009e*/ 	.short	(.L_27 - .L_26)
	.align		4
.L_26:
        /*00a0*/ 	.word	index@(_Z8calc_u_vP6matrixS0_PKS_S2_S2_dddddii)
        /*00a4*/ 	.word	0x00000000


	//----- nvinfo : EIATTR_MIN_STACK_SIZE
	.align		4
.L_27:
        /*00a8*/ 	.byte	0x04, 0x12
        /*00aa*/ 	.short	(.L_29 - .L_28)
	.align		4
.L_28:
        /*00ac*/ 	.word	index@(_Z8calc_u_vP6matrixS0_PKS_S2_S2_dddddii)
        /*00b0*/ 	.word	0x00000000


	//----- nvinfo : EIATTR_MIN_STACK_SIZE
	.align		4
.L_29:
        /*00b4*/ 	.byte	0x04, 0x12
        /*00b6*/ 	.short	(.L_31 - .L_30)
	.align		4
.L_30:
        /*00b8*/ 	.word	index@(_Z10copy_un_vnPK6matrixS1_PS_S2_ii)
        /*00bc*/ 	.word	0x00000000


	//----- nvinfo : EIATTR_MIN_STACK_SIZE
	.align		4
.L_31:
        /*00c0*/ 	.byte	0x04, 0x12
        /*00c2*/ 	.short	(.L_33 - .L_32)
	.align		4
.L_32:
        /*00c4*/ 	.word	index@(_Z6calc_pP6matrixPKS_S2_ddii)
        /*00c8*/ 	.word	0x00000000


	//----- nvinfo : EIATTR_MIN_STACK_SIZE
	.align		4
.L_33:
        /*00cc*/ 	.byte	0x04, 0x12
        /*00ce*/ 	.short	(.L_35 - .L_34)
	.align		4
.L_34:
        /*00d0*/ 	.word	index@(_Z7copy_pnPK6matrixPS_ii)
        /*00d4*/ 	.word	0x00000000


	//----- nvinfo : EIATTR_MIN_STACK_SIZE
	.align		4
.L_35:
        /*00d8*/ 	.byte	0x04, 0x12
        /*00da*/ 	.short	(.L_37 - .L_36)
	.align		4
.L_36:
        /*00dc*/ 	.word	index@(_Z9compute_bP6matrixPKS_S2_ddddii)
        /*00e0*/ 	.word	0x00000000
.L_37:


//--------------------- .nv.compat                --------------------------
	.section	.nv.compat,"",@"SHT_CUDA_COMPAT_INFO"
	.align	4
        /*0000*/ 	.byte	0x02, 0x09, 0x00, 0x00, 0x02, 0x02, 0x01, 0x00, 0x02, 0x05, 0x05, 0x00, 0x03, 0x07, 0x01, 0x01
        /*0010*/ 	.byte	0x02, 0x03, 0x00, 0x00, 0x02, 0x06, 0x01, 0x00, 0x04, 0x0b, 0x08, 0x00, 0x01, 0x00, 0x00, 0x00
        /*0020*/ 	.byte	0x00, 0x00, 0x00, 0x00


//--------------------- .nv.info._Z8calc_u_vP6matrixS0_PKS_S2_S2_dddddii --------------------------
	.section	.nv.info._Z8calc_u_vP6matrixS0_PKS_S2_S2_dddddii,"",@"SHT_CUDA_INFO"
	.sectionflags	@""
	.align	4


	//----- nvinfo : EIATTR_CUDA_API_VERSION
	.align		4
        /*0000*/ 	.byte	0x04, 0x37
        /*0002*/ 	.short	(.L_39 - .L_38)
.L_38:
        /*0004*/ 	.word	0x00000082


	//----- nvinfo : EIATTR_KPARAM_INFO
	.align		4
.L_39:
        /*0008*/ 	.byte	0x04, 0x17
        /*000a*/ 	.short	(.L_41 - .L_40)
.L_40:
        /*000c*/ 	.word	0x00000000
        /*0010*/ 	.short	0x000b
        /*0012*/ 	.short	0x0054
        /*0014*/ 	.byte	0x00, 0xf0, 0x11, 0x00


	//----- nvinfo : EIATTR_KPARAM_INFO
	.align		4
.L_41:
        /*0018*/ 	.byte	0x04, 0x17
        /*001a*/ 	.short	(.L_43 - .L_42)
.L_42:
        /*001c*/ 	.word	0x00000000
        /*0020*/ 	.short	0x000a
        /*0022*/ 	.short	0x0050
        /*0024*/ 	.byte	0x00, 0xf0, 0x11, 0x00


	//----- nvinfo : EIATTR_KPARAM_INFO
	.align		4
.L_43:
        /*0028*/ 	.byte	0x04, 0x17
        /*002a*/ 	.short	(.L_45 - .L_44)
.L_44:
        /*002c*/ 	.word	0x00000000
        /*0030*/ 	.short	0x0009
        /*0032*/ 	.short	0x0048
        /*0034*/ 	.byte	0x00, 0xf0, 0x21, 0x00


	//----- nvinfo : EIATTR_KPARAM_INFO
	.align		4
.L_45:
        /*0038*/ 	.byte	0x04, 0x17
        /*003a*/ 	.short	(.L_47 - .L_46)
.L_46:
        /*003c*/ 	.word	0x00000000
        /*0040*/ 	.short	0x0008
        /*0042*/ 	.short	0x0040
        /*0044*/ 	.byte	0x00, 0xf0, 0x21, 0x00


	//----- nvinfo : EIATTR_KPARAM_INFO
	.align		4
.L_47:
        /*0048*/ 	.byte	0x04, 0x17
        /*004a*/ 	.short	(.L_49 - .L_48)
.L_48:
        /*004c*/ 	.word	0x00000000
        /*0050*/ 	.short	0x0007
        /*0052*/ 	.short	0x0038
        /*0054*/ 	.byte	0x00, 0xf0, 0x21, 0x00


	//----- nvinfo : EIATTR_KPARAM_INFO
	.align		4
.L_49:
        /*0058*/ 	.byte	0x04, 0x17
        /*005a*/ 	.short	(.L_51 - .L_50)
.L_50:
        /*005c*/ 	.word	0x00000000
        /*0060*/ 	.short	0x0006
        /*0062*/ 	.short	0x0030
        /*0064*/ 	.byte	0x00, 0xf0, 0x21, 0x00


	//----- nvinfo : EIATTR_KPARAM_INFO
	.align		4
.L_51:
        /*0068*/ 	.byte	0x04, 0x17
        /*006a*/ 	.short	(.L_53 - .L_52)
.L_52:
        /*006c*/ 	.word	0x00000000
        /*0070*/ 	.short	0x0005
        /*0072*/ 	.short	0x0028
        /*0074*/ 	.byte	0x00, 0xf0, 0x21, 0x00


	//----- nvinfo : EIATTR_KPARAM_INFO
	.align		4
.L_53:
        /*0078*/ 	.byte	0x04, 0x17
        /*007a*/ 	.short	(.L_55 - .L_54)
.L_54:
        /*007c*/ 	.word	0x00000000
        /*0080*/ 	.short	0x0004
        /*0082*/ 	.short	0x0020
        /*0084*/ 	.byte	0x00, 0xf5, 0x21, 0x00


	//----- nvinfo : EIATTR_KPARAM_INFO
	.align		4
.L_55:
        /*0088*/ 	.byte	0x04, 0x17
        /*008a*/ 	.short	(.L_57 - .L_56)
.L_56:
        /*008c*/ 	.word	0x00000000
        /*0090*/ 	.short	0x0003
        /*0092*/ 	.short	0x0018
        /*0094*/ 	.byte	0x00, 0xf5, 0x21, 0x00


	//----- nvinfo : EIATTR_KPARAM_INFO
	.align		4
.L_57:
        /*0098*/ 	.byte	0x04, 0x17
        /*009a*/ 	.short	(.L_59 - .L_58)
.L_58:
        /*009c*/ 	.word	0x00000000
        /*00a0*/ 	.short	0x0002
        /*00a2*/ 	.short	0x0010
        /*00a4*/ 	.byte	0x00, 0xf5, 0x21, 0x00


	//----- nvinfo : EIATTR_KPARAM_INFO
	.align		4
.L_59:
        /*00a8*/ 	.byte	0x04, 0x17
        /*00aa*/ 	.short	(.L_61 - .L_60)
.L_60:
        /*00ac*/ 	.word	0x00000000
        /*00b0*/ 	.short	0x0001
        /*00b2*/ 	.short	0x0008
        /*00b4*/ 	.byte	0x00, 0xf5, 0x21, 0x00


	//----- nvinfo : EIATTR_KPARAM_INFO
	.align		4
.L_61:
        /*00b8*/ 	.byte	0x04, 0x17
        /*00ba*/ 	.short	(.L_63 - .L_62)
.L_62:
        /*00bc*/ 	.word	0x00000000
        /*00c0*/ 	.short	0x0000
        /*00c2*/ 	.short	0x0000
        /*00c4*/ 	.byte	0x00, 0xf5, 0x21, 0x00


	//----- nvinfo : EIATTR_SPARSE_MMA_MASK
	.align		4
.L_63:
        /*00c8*/ 	.byte	0x03, 0x50
        /*00ca*/ 	.short	0x0000


	//----- nvinfo : EIATTR_MAXREG_COUNT
	.align		4
        /*00cc*/ 	.byte	0x03, 0x1b
        /*00ce*/ 	.short	0x00ff


	//----- nvinfo : EIATTR_MERCURY_ISA_VERSION
	.align		4
        /*00d0*/ 	.byte	0x03, 0x5f
        /*00d2*/ 	.short	0x0101


	//----- nvinfo : EIATTR_VRC_CTA_INIT_COUNT
	.align		4
        /*00d4*/ 	.byte	0x02, 0x4a
	.zero		1
	.zero		1


	//----- nvinfo : EIATTR_EXIT_INSTR_OFFSETS
	.align		4
        /*00d8*/ 	.byte	0x04, 0x1c
        /*00da*/ 	.short	(.L_65 - .L_64)


	//   ....[0]....
.L_64:
        /*00dc*/ 	.word	0x00000080


	//   ....[1]....
        /*00e0*/ 	.word	0x00000280


	//   ....[2]....
        /*00e4*/ 	.word	0x00001320


	//----- nvinfo : EIATTR_CRS_STACK_SIZE
	.align		4
.L_65:
        /*00e8*/ 	.byte	0x04, 0x1e
        /*00ea*/ 	.short	(.L_67 - .L_66)
.L_66:
        /*00ec*/ 	.word	0x00000000


	//----- nvinfo : EIATTR_CBANK_PARAM_SIZE
	.align		4
.L_67:
        /*00f0*/ 	.byte	0x03, 0x19
        /*00f2*/ 	.short	0x0058


	//----- nvinfo : EIATTR_PARAM_CBANK
	.align		4
        /*00f4*/ 	.byte	0x04, 0x0a
        /*00f6*/ 	.short	(.L_69 - .L_68)
	.align		4
.L_68:
        /*00f8*/ 	.word	index@(.nv.constant0._Z8calc_u_vP6matrixS0_PKS_S2_S2_dddddii)
        /*00fc*/ 	.short	0x0380
        /*00fe*/ 	.short	0x0058


	//----- nvinfo : EIATTR_SW_WAR
	.align		4
.L_69:
        /*0100*/ 	.byte	0x04, 0x36
        /*0102*/ 	.short	(.L_71 - .L_70)
.L_70:
        /*0104*/ 	.word	0x00000008
.L_71:


//--------------------- .nv.info._Z10copy_un_vnPK6matrixS1_PS_S2_ii --------------------------
	.section	.nv.info._Z10copy_un_vnPK6matrixS1_PS_S2_ii,"",@"SHT_CUDA_INFO"
	.sectionflags	@""
	.align	4


	//----- nvinfo : EIATTR_CUDA_API_VERSION
	.align		4
        /*0000*/ 	.byte	0x04, 0x37
        /*0002*/ 	.short	(.L_73 - .L_72)
.L_72:
        /*0004*/ 	.word	0x00000082


	//----- nvinfo : EIATTR_KPARAM_INFO
	.align		4
.L_73:
        /*0008*/ 	.byte	0x04, 0x17
        /*000a*/ 	.short	(.L_75 - .L_74)
.L_74:
        /*000c*/ 	.word	0x00000000
        /*0010*/ 	.short	0x0005
        /*0012*/ 	.short	0x0024
        /*0014*/ 	.byte	0x00, 0xf0, 0x11, 0x00


	//----- nvinfo : EIATTR_KPARAM_INFO
	.align		4
.L_75:
        /*0018*/ 	.byte	0x04, 0x17
        /*001a*/ 	.short	(.L_77 - .L_76)
.L_76:
        /*001c*/ 	.word	0x00000000
        /*0020*/ 	.short	0x0004
        /*0022*/ 	.short	0x0020
        /*0024*/ 	.byte	0x00, 0xf0, 0x11, 0x00


	//----- nvinfo : EIATTR_KPARAM_INFO
	.align		4
.L_77:
        /*0028*/ 	.byte	0x04, 0x17
        /*002a*/ 	.short	(.L_79 - .L_78)
.L_78:
        /*002c*/ 	.word	0x00000000
        /*0030*/ 	.short	0x0003
        /*0032*/ 	.short	0x0018
        /*0034*/ 	.byte	0x00, 0xf5, 0x21, 0x00


	//----- nvinfo : EIATTR_KPARAM_INFO
	.align		4
.L_79:
        /*0038*/ 	.byte	0x04, 0x17
        /*003a*/ 	.short	(.L_81 - .L_80)
.L_80:
        /*003c*/ 	.word	0x00000000
        /*0040*/ 	.short	0x0002
        /*0042*/ 	.short	0x0010
        /*0044*/ 	.byte	0x00, 0xf5, 0x21, 0x00


	//----- nvinfo : EIATTR_KPARAM_INFO
	.align		4
.L_81:
        /*0048*/ 	.byte	0x04, 0x17
        /*004a*/ 	.short	(.L_83 - .L_82)
.L_82:
        /*004c*/ 	.word	0x00000000
        /*0050*/ 	.short	0x0001
        /*0052*/ 	.short	0x0008
        /*0054*/ 	.byte	0x00, 0xf5, 0x21, 0x00


	//----- nvinfo : EIATTR_KPARAM_INFO
	.align		4
.L_83:
        /*0058*/ 	.byte	0x04, 0x17
        /*005a*/ 	.short	(.L_85 - .L_84)
.L_84:
        /*005c*/ 	.word	0x00000000
        /*0060*/ 	.short	0x0000
        /*0062*/ 	.short	0x0000
        /*0064*/ 	.byte	0x00, 0xf5, 0x21, 0x00


	//----- nvinfo : EIATTR_SPARSE_MMA_MASK
	.align		4
.L_85:
        /*0068*/ 	.byte	0x03, 0x50
        /*006a*/ 	.short	0x0000


	//----- nvinfo : EIATTR_MAXREG_COUNT
	.align		4
        /*006c*/ 	.byte	0x03, 0x1b
        /*006e*/ 	.short	0x00ff


	//----- nvinfo : EIATTR_MERCURY_ISA_VERSION
	.align		4
        /*0070*/ 	.byte	0x03, 0x5f
        /*0072*/ 	.short	0x0101


	//----- nvinfo : EIATTR_VRC_CTA_INIT_COUNT
	.align		4
        /*0074*/ 	.byte	0x02, 0x4a
	.zero		1
	.zero		1


	//----- nvinfo : EIATTR_EXIT_INSTR_OFFSETS
	.align		4
        /*0078*/ 	.byte	0x04, 0x1c
        /*007a*/ 	.short	(.L_87 - .L_86)


	//   ....[0]....
.L_86:
        /*007c*/ 	.word	0x00000080


	//   ....[1]....
        /*0080*/ 	.word	0x000001a0


	//----- nvinfo : EIATTR_CBANK_PARAM_SIZE
	.align		4
.L_87:
        /*0084*/ 	.byte	0x03, 0x19
        /*0086*/ 	.short	0x0028


	//----- nvinfo : EIATTR_PARAM_CBANK
	.align		4
        /*0088*/ 	.byte	0x04, 0x0a
        /*008a*/ 	.short	(.L_89 - .L_88)
	.align		4
.L_88:
        /*008c*/ 	.word	index@(.nv.constant0._Z10copy_un_vnPK6matrixS1_PS_S2_ii)
        /*0090*/ 	.short	0x0380
        /*0092*/ 	.short	0x0028


	//----- nvinfo : EIATTR_SW_WAR
	.align		4
.L_89:
        /*0094*/ 	.byte	0x04, 0x36
        /*0096*/ 	.short	(.L_91 - .L_90)
.L_90:
        /*0098*/ 	.word	0x00000008
.L_91:


//--------------------- .nv.info._Z6calc_pP6matrixPKS_S2_ddii --------------------------
	.section	.nv.info._Z6calc_pP6matrixPKS_S2_ddii,"",@"SHT_CUDA_INFO"
	.sectionflags	@""
	.align	4


	//----- nvinfo : EIATTR_CUDA_API_VERSION
	.align		4
        /*0000*/ 	.byte	0x04, 0x37
        /*0002*/ 	.short	(.L_93 - .L_92)
.L_92:
        /*0004*/ 	.word	0x00000082


	//----- nvinfo : EIATTR_KPARAM_INFO
	.align		4
.L_93:
        /*0008*/ 	.byte	0x04, 0x17
        /*000a*/ 	.short	(.L_95 - .L_94)
.L_94:
        /*000c*/ 	.word	0x00000000
        /*0010*/ 	.short	0x0006
        /*0012*/ 	.short	0x002c
        /*0014*/ 	.byte	0x00, 0xf0, 0x11, 0x00


	//----- nvinfo : EIATTR_KPARAM_INFO
	.align		4
.L_95:
        /*0018*/ 	.byte	0x04, 0x17
        /*001a*/ 	.short	(.L_97 - .L_96)
.L_96:
        /*001c*/ 	.word	0x00000000
        /*0020*/ 	.short	0x0005
        /*0022*/ 	.short	0x0028
        /*0024*/ 	.byte	0x00, 0xf0, 0x11, 0x00


	//----- nvinfo : EIATTR_KPARAM_INFO
	.align		4
.L_97:
        /*0028*/ 	.byte	0x04, 0x17
        /*002a*/ 	.short	(.L_99 - .L_98)
.L_98:
        /*002c*/ 	.word	0x00000000
        /*0030*/ 	.short	0x0004
        /*0032*/ 	.short	0x0020
        /*0034*/ 	.byte	0x00, 0xf0, 0x21, 0x00


	//----- nvinfo : EIATTR_KPARAM_INFO
	.align		4
.L_99:
        /*0038*/ 	.byte	0x04, 0x17
        /*003a*/ 	.short	(.L_101 - .L_100)
.L_100:
        /*003c*/ 	.word	0x00000000
        /*0040*/ 	.short	0x0003
        /*0042*/ 	.short	0x0018
        /*0044*/ 	.byte	0x00, 0xf0, 0x21, 0x00


	//----- nvinfo : EIATTR_KPARAM_INFO
	.align		4
.L_101:
        /*0048*/ 	.byte	0x04, 0x17
        /*004a*/ 	.short	(.L_103 - .L_102)
.L_102:
        /*004c*/ 	.word	0x00000000
        /*0050*/ 	.short	0x0002
        /*0052*/ 	.short	0x0010
        /*0054*/ 	.byte	0x00, 0xf5, 0x21, 0x00


	//----- nvinfo : EIATTR_KPARAM_INFO
	.align		4
.L_103:
        /*0058*/ 	.byte	0x04, 0x17
        /*005a*/ 	.short	(.L_105 - .L_104)
.L_104:
        /*005c*/ 	.word	0x00000000
        /*0060*/ 	.short	0x0001
        /*0062*/ 	.short	0x0008
        /*0064*/ 	.byte	0x00, 0xf5, 0x21, 0x00


	//----- nvinfo : EIATTR_KPARAM_INFO
	.align		4
.L_105:
        /*0068*/ 	.byte	0x04, 0x17
        /*006a*/ 	.short	(.L_107 - .L_106)
.L_106:
        /*006c*/ 	.word	0x00000000
        /*0070*/ 	.short	0x0000
        /*0072*/ 	.short	0x0000
        /*0074*/ 	.byte	0x00, 0xf5, 0x21, 0x00


	//----- nvinfo : EIATTR_SPARSE_MMA_MASK
	.align		4
.L_107:
        /*0078*/ 	.byte	0x03, 0x50
        /*007a*/ 	.short	0x0000


	//----- nvinfo : EIATTR_MAXREG_COUNT
	.align		4
        /*007c*/ 	.byte	0x03, 0x1b
        /*007e*/ 	.short	0x00ff


	//----- nvinfo : EIATTR_MERCURY_ISA_VERSION
	.align		4
        /*0080*/ 	.byte	0x03, 0x5f
        /*0082*/ 	.short	0x0101


	//----- nvinfo : EIATTR_VRC_CTA_INIT_COUNT
	.align		4
        /*0084*/ 	.byte	0x02, 0x4a
	.zero		1
	.zero		1


	//----- nvinfo : EIATTR_EXIT_INSTR_OFFSETS
	.align		4
        /*0088*/ 	.byte	0x04, 0x1c
        /*008a*/ 	.short	(.L_109 - .L_108)


	//   ....[0]....
.L_108:
        /*008c*/ 	.word	0x00000080


	//   ....[1]....
        /*0090*/ 	.word	0x00000280


	//   ....[2]....
        /*0094*/ 	.word	0x000005e0


	//----- nvinfo : EIATTR_CRS_STACK_SIZE
	.align		4
.L_109:
        /*0098*/ 	.byte	0x04, 0x1e
        /*009a*/ 	.short	(.L_111 - .L_110)
.L_110:
        /*009c*/ 	.word	0x00000000


	//----- nvinfo : EIATTR_CBANK_PARAM_SIZE
	.align		4
.L_111:
        /*00a0*/ 	.byte	0x03, 0x19
        /*00a2*/ 	.short	0x0030


	//----- nvinfo : EIATTR_PARAM_CBANK
	.align		4
        /*00a4*/ 	.byte	0x04, 0x0a
        /*00a6*/ 	.short	(.L_113 - .L_112)
	.align		4
.L_112:
        /*00a8*/ 	.word	index@(.nv.constant0._Z6calc_pP6matrixPKS_S2_ddii)
        /*00ac*/ 	.short	0x0380
        /*00ae*/ 	.short	0x0030


	//----- nvinfo : EIATTR_SW_WAR
	.align		4
.L_113:
        /*00b0*/ 	.byte	0x04, 0x36
        /*00b2*/ 	.short	(.L_115 - .L_114)
.L_114:
        /*00b4*/ 	.word	0x00000008
.L_115:


//--------------------- .nv.info._Z7copy_pnPK6matrixPS_ii --------------------------
	.section	.nv.info._Z7copy_pnPK6matrixPS_ii,"",@"SHT_CUDA_INFO"
	.sectionflags	@""
	.align	4


	//----- nvinfo : EIATTR_CUDA_API_VERSION
	.align		4
        /*0000*/ 	.byte	0x04, 0x37
        /*0002*/ 	.short	(.L_117 - .L_116)
.L_116:
        /*0004*/ 	.word	0x00000082


	//----- nvinfo : EIATTR_KPARAM_INFO
	.align		4
.L_117:
        /*0008*/ 	.byte	0x04, 0x17
        /*000a*/ 	.short	(.L_119 - .L_118)
.L_118:
        /*000c*/ 	.word	0x00000000
        /*0010*/ 	.short	0x0003
        /*0012*/ 	.short	0x0014
        /*0014*/ 	.byte	0x00, 0xf0, 0x11, 0x00


	//----- nvinfo : EIATTR_KPARAM_INFO
	.align		4
.L_119:
        /*0018*/ 	.byte	0x04, 0x17
        /*001a*/ 	.short	(.L_121 - .L_120)
.L_120:
        /*001c*/ 	.word	0x00000000
        /*0020*/ 	.short	0x0002
        /*0022*/ 	.short	0x0010
        /*0024*/ 	.byte	0x00, 0xf0, 0x11, 0x00


	//----- nvinfo : EIATTR_KPARAM_INFO
	.align		4
.L_121:
        /*0028*/ 	.byte	0x04, 0x17
        /*002a*/ 	.short	(.L_123 - .L_122)
.L_122:
        /*002c*/ 	.word	0x00000000
        /*0030*/ 	.short	0x0001
        /*0032*/ 	.short	0x0008
        /*0034*/ 	.byte	0x00, 0xf5, 0x21, 0x00


	//----- nvinfo : EIATTR_KPARAM_INFO
	.align		4
.L_123:
        /*0038*/ 	.byte	0x04, 0x17
        /*003a*/ 	.short	(.L_125 - .L_124)
.L_124:
        /*003c*/ 	.word	0x00000000
        /*0040*/ 	.short	0x0000
        /*0042*/ 	.short	0x0000
        /*0044*/ 	.byte	0x00, 0xf5, 0x21, 0x00


	//----- nvinfo : EIATTR_SPARSE_MMA_MASK
	.align		4
.L_125:
        /*0048*/ 	.byte	0x03, 0x50
        /*004a*/ 	.short	0x0000


	//----- nvinfo : EIATTR_MAXREG_COUNT
	.align		4
        /*004c*/ 	.byte	0x03, 0x1b
        /*004e*/ 	.short	0x00ff


	//----- nvinfo : EIATTR_MERCURY_ISA_VERSION
	.align		4
        /*0050*/ 	.byte	0x03, 0x5f
        /*0052*/ 	.short	0x0101


	//----- nvinfo : EIATTR_VRC_CTA_INIT_COUNT
	.align		4
        /*0054*/ 	.byte	0x02, 0x4a
	.zero		1
	.zero		1


	//----- nvinfo : EIATTR_EXIT_INSTR_OFFSETS
	.align		4
        /*0058*/ 	.byte	0x04, 0x1c
        /*005a*/ 	.short	(.L_127 - .L_126)


	//   ....[0]....
.L_126:
        /*005c*/ 	.word	0x00000080


	//   ....[1]....
        /*0060*/ 	.word	0x00000120


	//----- nvinfo : EIATTR_CBANK_PARAM_SIZE
	.align		4
.L_127:
        /*0064*/ 	.byte	0x03, 0x19
        /*0066*/ 	.short	0x0018


	//----- nvinfo : EIATTR_PARAM_CBANK
	.align		4
        /*0068*/ 	.byte	0x04, 0x0a
        /*006a*/ 	.short	(.L_129 - .L_128)
	.align		4
.L_128:
        /*006c*/ 	.word	index@(.nv.constant0._Z7copy_pnPK6matrixPS_ii)
        /*0070*/ 	.short	0x0380
        /*0072*/ 	.short	0x0018


	//----- nvinfo : EIATTR_SW_WAR
	.align		4
.L_129:
        /*0074*/ 	.byte	0x04, 0x36
        /*0076*/ 	.short	(.L_131 - .L_130)
.L_130:
        /*0078*/ 	.word	0x00000008
.L_131:


//--------------------- .nv.info._Z9compute_bP6matrixPKS_S2_ddddii --------------------------
	.section	.nv.info._Z9compute_bP6matrixPKS_S2_ddddii,"",@"SHT_CUDA_INFO"
	.sectionflags	@""
	.align	4


	//----- nvinfo : EIATTR_CUDA_API_VERSION
	.align		4
        /*0000*/ 	.byte	0x04, 0x37
        /*0002*/ 	.short	(.L_133 - .L_132)
.L_132:
        /*0004*/ 	.word	0x00000082


	//----- nvinfo : EIATTR_KPARAM_INFO
	.align		4
.L_133:
        /*0008*/ 	.byte	0x04, 0x17
        /*000a*/ 	.short	(.L_135 - .L_134)
.L_134:
        /*000c*/ 	.word	0x00000000
        /*0010*/ 	.short	0x0008
        /*0012*/ 	.short	0x003c
        /*0014*/ 	.byte	0x00, 0xf0, 0x11, 0x00


	//----- nvinfo : EIATTR_KPARAM_INFO
	.align		4
.L_135:
        /*0018*/ 	.byte	0x04, 0x17
        /*001a*/ 	.short	(.L_137 - .L_136)
.L_136:
        /*001c*/ 	.word	0x00000000
        /*0020*/ 	.short	0x0007
        /*0022*/ 	.short	0x0038
        /*0024*/ 	.byte	0x00, 0xf0, 0x11, 0x00


	//----- nvinfo : EIATTR_KPARAM_INFO
	.align		4
.L_137:
        /*0028*/ 	.byte	0x04, 0x17
        /*002a*/ 	.short	(.L_139 - .L_138)
.L_138:
        /*002c*/ 	.word	0x00000000
        /*0030*/ 	.short	0x0006
        /*0032*/ 	.short	0x0030
        /*0034*/ 	.byte	0x00, 0xf0, 0x21, 0x00


	//----- nvinfo : EIATTR_KPARAM_INFO
	.align		4
.L_139:
        /*0038*/ 	.byte	0x04, 0x17
        /*003a*/ 	.short	(.L_141 - .L_140)
.L_140:
        /*003c*/ 	.word	0x00000000
        /*0040*/ 	.short	0x0005
        /*0042*/ 	.short	0x0028
        /*0044*/ 	.byte	0x00, 0xf0, 0x21, 0x00


	//----- nvinfo : EIATTR_KPARAM_INFO
	.align		4
.L_141:
        /*0048*/ 	.byte	0x04, 0x17
        /*004a*/ 	.short	(.L_143 - .L_142)
.L_142:
        /*004c*/ 	.word	0x00000000
        /*0050*/ 	.short	0x0004
        /*0052*/ 	.short	0x0020
        /*0054*/ 	.byte	0x00, 0xf0, 0x21, 0x00


	//----- nvinfo : EIATTR_KPARAM_INFO
	.align		4
.L_143:
        /*0058*/ 	.byte	0x04, 0x17
        /*005a*/ 	.short	(.L_145 - .L_144)
.L_144:
        /*005c*/ 	.word	0x00000000
        /*0060*/ 	.short	0x0003
        /*0062*/ 	.short	0x0018
        /*0064*/ 	.byte	0x00, 0xf0, 0x21, 0x00


	//----- nvinfo : EIATTR_KPARAM_INFO
	.align		4
.L_145:
        /*0068*/ 	.byte	0x04, 0x17
        /*006a*/ 	.short	(.L_147 - .L_146)
.L_146:
        /*006c*/ 	.word	0x00000000
        /*0070*/ 	.short	0x0002
        /*0072*/ 	.short	0x0010
        /*0074*/ 	.byte	0x00, 0xf5, 0x21, 0x00


	//----- nvinfo : EIATTR_KPARAM_INFO
	.align		4
.L_147:
        /*0078*/ 	.byte	0x04, 0x17
        /*007a*/ 	.short	(.L_149 - .L_148)
.L_148:
        /*007c*/ 	.word	0x00000000
        /*0080*/ 	.short	0x0001
        /*0082*/ 	.short	0x0008
        /*0084*/ 	.byte	0x00, 0xf5, 0x21, 0x00


	//----- nvinfo : EIATTR_KPARAM_INFO
	.align		4
.L_149:
        /*0088*/ 	.byte	0x04, 0x17
        /*008a*/ 	.short	(.L_151 - .L_150)
.L_150:
        /*008c*/ 	.word	0x00000000
        /*0090*/ 	.short	0x0000
        /*0092*/ 	.short	0x0000
        /*0094*/ 	.byte	0x00, 0xf5, 0x21, 0x00


	//----- nvinfo : EIATTR_SPARSE_MMA_MASK
	.align		4
.L_151:
        /*0098*/ 	.byte	0x03, 0x50
        /*009a*/ 	.short	0x0000


	//----- nvinfo : EIATTR_MAXREG_COUNT
	.align		4
        /*009c*/ 	.byte	0x03, 0x1b
        /*009e*/ 	.short	0x00ff


	//----- nvinfo : EIATTR_MERCURY_ISA_VERSION
	.align		4
        /*00a0*/ 	.byte	0x03, 0x5f
        /*00a2*/ 	.short	0x0101


	//----- nvinfo : EIATTR_VRC_CTA_INIT_COUNT
	.align		4
        /*00a4*/ 	.byte	0x02, 0x4a
	.zero		1
	.zero		1


	//----- nvinfo : EIATTR_EXIT_INSTR_OFFSETS
	.align		4
        /*00a8*/ 	.byte	0x04, 0x1c
        /*00aa*/ 	.short	(.L_153 - .L_152)


	//   ....[0]....
.L_152:
        /*00ac*/ 	.word	0x00000080


	//   ....[1]....
        /*00b0*/ 	.word	0x00000280


	//   ....[2]....
        /*00b4*/ 	.word	0x00000c10


	//----- nvinfo : EIATTR_CRS_STACK_SIZE
	.align		4
.L_153:
        /*00b8*/ 	.byte	0x04, 0x1e
        /*00ba*/ 	.short	(.L_155 - .L_154)
.L_154:
        /*00bc*/ 	.word	0x00000000


	//----- nvinfo : EIATTR_CBANK_PARAM_SIZE
	.align		4
.L_155:
        /*00c0*/ 	.byte	0x03, 0x19
        /*00c2*/ 	.short	0x0040


	//----- nvinfo : EIATTR_PARAM_CBANK
	.align		4
        /*00c4*/ 	.byte	0x04, 0x0a
        /*00c6*/ 	.short	(.L_157 - .L_156)
	.align		4
.L_156:
        /*00c8*/ 	.word	index@(.nv.constant0._Z9compute_bP6matrixPKS_S2_ddddii)
        /*00cc*/ 	.short	0x0380
        /*00ce*/ 	.short	0x0040


	//----- nvinfo : EIATTR_SW_WAR
	.align		4
.L_157:
        /*00d0*/ 	.byte	0x04, 0x36
        /*00d2*/ 	.short	(.L_159 - .L_158)
.L_158:
        /*00d4*/ 	.word	0x00000008
.L_159:


//--------------------- .nv.callgraph             --------------------------
	.section	.nv.callgraph,"",@"SHT_CUDA_CALLGRAPH"
	.align	4
	.sectionentsize	8
	.align		4
        /*0000*/ 	.word	0x00000000
	.align		4
        /*0004*/ 	.word	0xffffffff
	.align		4
        /*0008*/ 	.word	0x00000000
	.align		4
        /*000c*/ 	.word	0xfffffffe
	.align		4
        /*0010*/ 	.word	0x00000000
	.align		4
        /*0014*/ 	.word	0xfffffffd
	.align		4
        /*0018*/ 	.word	0x00000000
	.align		4
        /*001c*/ 	.word	0xfffffffc


//--------------------- .text._Z8calc_u_vP6matrixS0_PKS_S2_S2_dddddii --------------------------
	.section	.text._Z8calc_u_vP6matrixS0_PKS_S2_S2_dddddii,"ax",@progbits
	.align	128
        .global         _Z8calc_u_vP6matrixS0_PKS_S2_S2_dddddii
        .type           _Z8calc_u_vP6matrixS0_PKS_S2_S2_dddddii,@function
        .size           _Z8calc_u_vP6matrixS0_PKS_S2_S2_dddddii,(.L_x_45 - _Z8calc_u_vP6matrixS0_PKS_S2_S2_dddddii)
        .other          _Z8calc_u_vP6matrixS0_PKS_S2_S2_dddddii,@"STO_CUDA_ENTRY STV_DEFAULT"
_Z8calc_u_vP6matrixS0_PKS_S2_S2_dddddii:
.text._Z8calc_u_vP6matrixS0_PKS_S2_S2_dddddii:
[----:B------:R-:W-:Y:S01]  /*0000*/  LDC R1, c[0x0][0x37c] ;  /* 0x0000df00ff017b82 */ /* 0x000fe20000000800 */
[----:B------:R-:W0:Y:S07]  /*0010*/  S2R R8, SR_TID.X ;  /* 0x0000000000087919 */ /* 0x000e2e0000002100 */
[----:B------:R-:W0:Y:S08]  /*0020*/  S2UR UR4, SR_CTAID.X ;  /* 0x00000000000479c3 */ /* 0x000e300000002500 */
[----:B------:R-:W0:Y:S08]  /*0030*/  LDC R5, c[0x0][0x360] ;  /* 0x0000d800ff057b82 */ /* 0x000e300000000800 */
[----:B------:R-:W1:Y:S01]  /*0040*/  LDC.64 R2, c[0x0][0x3d0] ;  /* 0x0000f400ff027b82 */ /* 0x000e620000000a00 */
[----:B0-----:R-:W-:-:S02]  /*0050*/  IMAD R8, R5, UR4, R8 ;  /* 0x0000000405087c24 */ /* 0x001fc4000f8e0208 */
[----:B-1----:R-:W-:-:S05]  /*0060*/  IMAD R5, R3, R2, RZ ;  /* 0x0000000203057224 */ /* 0x002fca00078e02ff */
[----:B------:R-:W-:-:S13]  /*0070*/  ISETP.GE.AND P0, PT, R8, R5, PT ;  /* 0x000000050800720c */ /* 0x000fda0003f06270 */
[----:B------:R-:W-:Y:S05]  /*0080*/  @P0 EXIT ;  /* 0x000000000000094d */ /* 0x000fea0003800000 */
[----:B------:R-:W-:-:S04]  /*0090*/  IABS R7, R2 ;  /* 0x0000000200077213 */ /* 0x000fc80000000000 */
[----:B------:R-:W0:Y:S08]  /*00a0*/  I2F.RP R0, R7 ;  /* 0x0000000700007306 */ /* 0x000e300000209400 */
[----:B0-----:R-:W0:Y:S02]  /*00b0*/  MUFU.RCP R0, R0 ;  /* 0x0000000000007308 */ /* 0x001e240000001000 */
[----:B0-----:R-:W-:-:S06]  /*00c0*/  VIADD R4, R0, 0xffffffe ;  /* 0x0ffffffe00047836 */ /* 0x001fcc0000000000 */
[----:B------:R0:W1:Y:S02]  /*00d0*/  F2I.FTZ.U32.TRUNC.NTZ R5, R4 ;  /* 0x0000000400057305 */ /* 0x000064000021f000 */
[----:B0-----:R-:W-:Y:S02]  /*00e0*/  IMAD.MOV.U32 R4, RZ, RZ, RZ ;  /* 0x000000ffff047224 */ /* 0x001fe400078e00ff */
[----:B-1----:R-:W-:-:S04]  /*00f0*/  IMAD.MOV R6, RZ, RZ, -R5 ;  /* 0x000000ffff067224 */ /* 0x002fc800078e0a05 */
[----:B------:R-:W-:Y:S01]  /*0100*/  IMAD R9, R6, R7, RZ ;  /* 0x0000000706097224 */ /* 0x000fe200078e02ff */
[----:B------:R-:W-:-:S03]  /*0110*/  IABS R6, R8 ;  /* 0x0000000800067213 */ /* 0x000fc60000000000 */
[----:B------:R-:W-:-:S06]  /*0120*/  IMAD.HI.U32 R5, R5, R9, R4 ;  /* 0x0000000905057227 */ /* 0x000fcc00078e0004 */
[----:B------:R-:W-:-:S04]  /*0130*/  IMAD.HI.U32 R5, R5, R6, RZ ;  /* 0x0000000605057227 */ /* 0x000fc800078e00ff */
[----:B------:R-:W-:-:S04]  /*0140*/  IMAD.MOV R0, RZ, RZ, -R5 ;  /* 0x000000ffff007224 */ /* 0x000fc800078e0a05 */
[----:B------:R-:W-:-:S05]  /*0150*/  IMAD R0, R7, R0, R6 ;  /* 0x0000000007007224 */ /* 0x000fca00078e0206 */
[----:B------:R-:W-:-:S13]  /*0160*/  ISETP.GT.U32.AND P1, PT, R7, R0, PT ;  /* 0x000000000700720c */ /* 0x000fda0003f24070 */
[-C--:B------:R-:W-:Y:S01]  /*0170*/  @!P1 IADD3 R0, PT, PT, R0, -R7.reuse, RZ ;  /* 0x8000000700009210 */ /* 0x080fe20007ffe0ff */
[----:B------:R-:W-:Y:S01]  /*0180*/  @!P1 VIADD R5, R5, 0x1 ;  /* 0x0000000105059836 */ /* 0x000fe20000000000 */
[----:B------:R-:W-:Y:S02]  /*0190*/  ISETP.NE.AND P1, PT, R2, RZ, PT ;  /* 0x000000ff0200720c */ /* 0x000fe40003f25270 */
[----:B------:R-:W-:Y:S02]  /*01a0*/  ISETP.GE.U32.AND P0, PT, R0, R7, PT ;  /* 0x000000070000720c */ /* 0x000fe40003f06070 */
[----:B------:R-:W-:-:S04]  /*01b0*/  LOP3.LUT R0, R8, R2, RZ, 0x3c, !PT ;  /* 0x0000000208007212 */ /* 0x000fc800078e3cff */
[----:B------:R-:W-:-:S07]  /*01c0*/  ISETP.GE.AND P2, PT, R0, RZ, PT ;  /* 0x000000ff0000720c */ /* 0x000fce0003f46270 */
[----:B------:R-:W-:-:S06]  /*01d0*/  @P0 VIADD R5, R5, 0x1 ;  /* 0x0000000105050836 */ /* 0x000fcc0000000000 */
[----:B------:R-:W-:Y:S01]  /*01e0*/  @!P2 IMAD.MOV R5, RZ, RZ, -R5 ;  /* 0x000000ffff05a224 */ /* 0x000fe200078e0a05 */
[----:B------:R-:W-:-:S05]  /*01f0*/  @!P1 LOP3.LUT R5, RZ, R2, RZ, 0x33, !PT ;  /* 0x00000002ff059212 */ /* 0x000fca00078e33ff */
[----:B------:R-:W-:-:S04]  /*0200*/  IMAD.MOV R7, RZ, RZ, -R5 ;  /* 0x000000ffff077224 */ /* 0x000fc800078e0a05 */
[C---:B------:R-:W-:Y:S01]  /*0210*/  IMAD R0, R2.reuse, R7, R8 ;  /* 0x0000000702007224 */ /* 0x040fe200078e0208 */
[----:B------:R-:W-:Y:S01]  /*0220*/  IADD3 R7, PT, PT, R2, -0x1, RZ ;  /* 0xffffffff02077810 */ /* 0x000fe20007ffe0ff */
[----:B------:R-:W-:-:S03]  /*0230*/  VIADD R2, R3, 0xffffffff ;  /* 0xffffffff03027836 */ /* 0x000fc60000000000 */
[----:B------:R-:W-:Y:S02]  /*0240*/  ISETP.GE.AND P0, PT, R0, R7, PT ;  /* 0x000000070000720c */ /* 0x000fe40003f06270 */
[C---:B------:R-:W-:Y:S02]  /*0250*/  VIMNMX R0, PT, PT, R5.reuse, R0, PT ;  /* 0x0000000005007248 */ /* 0x040fe40003fe0100 */
[----:B------:R-:W-:-:S04]  /*0260*/  ISETP.GE.OR P0, PT, R5, R2, P0 ;  /* 0x000000020500720c */ /* 0x000fc80000706670 */
[----:B------:R-:W-:-:S13]  /*0270*/  ISETP.LT.OR P0, PT, R0, 0x1, P0 ;  /* 0x000000010000780c */ /* 0x000fda0000701670 */
[----:B------:R-:W-:Y:S05]  /*0280*/  @P0 EXIT ;  /* 0x000000000000094d */ /* 0x000fea0003800000 */
[----:B------:R-:W0:Y:S01]  /*0290*/  LDC.64 R2, c[0x0][0x390] ;  /* 0x0000e400ff027b82 */ /* 0x000e220000000a00 */
[----:B------:R-:W0:Y:S01]  /*02a0*/  LDCU.64 UR4, c[0x0][0x358] ;  /* 0x00006b00ff0477ac */ /* 0x000e220008000a00 */
[----:B------:R-:W1:Y:S06]  /*02b0*/  LDCU UR8, c[0x0][0x3ac] ;  /* 0x00007580ff0877ac */ /* 0x000e6c0008000800 */
[----:B------:R-:W2:Y:S01]  /*02c0*/  LDC.64 R12, c[0x0][0x3a8] ;  /* 0x0000ea00ff0c7b82 */ /* 0x000ea20000000a00 */
[----:B------:R-:W-:Y:S01]  /*02d0*/  IMAD.MOV.U32 R4, RZ, RZ, 0x1 ;  /* 0x00000001ff047424 */ /* 0x000fe200078e00ff */
[----:B------:R-:W3:Y:S01]  /*02e0*/  LDCU.64 UR6, c[0x0][0x3b8] ;  /* 0x00007700ff0677ac */ /* 0x000ee20008000a00 */
[----:B0-----:R-:W4:Y:S01]  /*02f0*/  LDG.E.64 R2, desc[UR4][R2.64+0x8] ;  /* 0x0000080402027981 */ /* 0x001f22000c1e1b00 */
[----:B-1----:R-:W2:Y:S03]  /*0300*/  MUFU.RCP64H R5, UR8 ;  /* 0x0000000800057d08 */ /* 0x002ea60008001800 */
[----:B--2---:R-:W-:Y:S01]  /*0310*/  DFMA R6, R4, -R12, 1 ;  /* 0x3ff000000406742b */ /* 0x004fe2000000080c */
[----:B----4-:R-:W-:-:S05]  /*0320*/  IMAD.WIDE R26, R8, 0x8, R2 ;  /* 0x00000008081a7825 */ /* 0x010fca00078e0202 */
[----:B------:R-:W3:Y:S02]  /*0330*/  LDG.E.64 R16, desc[UR4][R26.64] ;  /* 0x000000041a107981 */ /* 0x000ee4000c1e1b00 */
[----:B------:R-:W-:Y:S01]  /*0340*/  DFMA R6, R6, R6, R6 ;  /* 0x000000060606722b */ /* 0x000fe20000000006 */
[----:B------:R-:W-:Y:S07]  /*0350*/  BSSY.RECONVERGENT B0, `(.L_x_0) ;  /* 0x0000015000007945 */ /* 0x000fee0003800200 */
[----:B------:R-:W-:-:S08]  /*0360*/  DFMA R6, R4, R6, R4 ;  /* 0x000000060406722b */ /* 0x000fd00000000004 */
[----:B------:R-:W-:-:S08]  /*0370*/  DFMA R10, R6, -R12, 1 ;  /* 0x3ff00000060a742b */ /* 0x000fd0000000080c */
[----:B------:R-:W-:Y:S02]  /*0380*/  DFMA R10, R6, R10, R6 ;  /* 0x0000000a060a722b */ /* 0x000fe40000000006 */
[----:B---3--:R-:W-:-:S08]  /*0390*/  DMUL R4, R16, UR6 ;  /* 0x0000000610047c28 */ /* 0x008fd00008000000 */
[----:B------:R-:W-:Y:S02]  /*03a0*/  DMUL R18, R4, R10 ;  /* 0x0000000a04127228 */ /* 0x000fe40000000000 */
[----:B------:R-:W-:-:S06]  /*03b0*/  FSETP.GEU.AND P1, PT, |R5|, 6.5827683646048100446e-37, PT ;  /* 0x036000000500780b */ /* 0x000fcc0003f2e200 */
[----:B------:R-:W-:-:S08]  /*03c0*/  DFMA R6, R18, -R12, R4 ;  /* 0x8000000c1206722b */ /* 0x000fd00000000004 */
[----:B------:R-:W-:-:S10]  /*03d0*/  DFMA R18, R10, R6, R18 ;  /* 0x000000060a12722b */ /* 0x000fd40000000012 */
[----:B------:R-:W-:-:S05]  /*03e0*/  FFMA R0, RZ, UR8, R19 ;  /* 0x00000008ff007c23 */ /* 0x000fca0008000013 */
[----:B------:R-:W-:-:S13]  /*03f0*/  FSETP.GT.AND P0, PT, |R0|, 1.469367938527859385e-39, PT ;  /* 0x001000000000780b */ /* 0x000fda0003f04200 */
[----:B------:R-:W-:Y:S05]  /*0400*/  @P0 BRA P1, `(.L_x_1) ;  /* 0x0000000000240947 */ /* 0x000fea0000800000 */
[----:B------:R-:W0:Y:S01]  /*0410*/  LDCU.64 UR6, c[0x0][0x3a8] ;  /* 0x00007500ff0677ac */ /* 0x000e220008000a00 */
[----:B------:R-:W-:Y:S01]  /*0420*/  IMAD.MOV.U32 R10, RZ, RZ, R4 ;  /* 0x000000ffff0a7224 */ /* 0x000fe200078e0004 */
[----:B------:R-:W-:Y:S01]  /*0430*/  MOV R9, 0x480 ;  /* 0x0000048000097802 */ /* 0x000fe20000000f00 */
[----:B------:R-:W-:Y:S02]  /*0440*/  IMAD.MOV.U32 R11, RZ, RZ, R5 ;  /* 0x000000ffff0b7224 */ /* 0x000fe400078e0005 */
[----:B0-----:R-:W-:Y:S01]  /*0450*/  IMAD.U32 R13, RZ, RZ, UR6 ;  /* 0x00000006ff0d7e24 */ /* 0x001fe2000f8e00ff */
[----:B------:R-:W-:-:S07]  /*0460*/  MOV R12, UR7 ;  /* 0x00000007000c7c02 */ /* 0x000fce0008000f00 */
[----:B------:R-:W-:Y:S05]  /*0470*/  CALL.REL.NOINC `($__internal_0_$__cuda_sm20_div_rn_f64_full) ;  /* 0x0000000c00ac7944 */ /* 0x000fea0003c00000 */
[----:B------:R-:W-:Y:S02]  /*0480*/  IMAD.MOV.U32 R18, RZ, RZ, R11 ;  /* 0x000000ffff127224 */ /* 0x000fe400078e000b */
[----:B------:R-:W-:-:S07]  /*0490*/  IMAD.MOV.U32 R19, RZ, RZ, R10 ;  /* 0x000000ffff137224 */ /* 0x000fce00078e000a */
.L_x_1:
[----:B------:R-:W-:Y:S05]  /*04a0*/  BSYNC.RECONVERGENT B0 ;  /* 0x0000000000007941 */ /* 0x000fea0003800200 */
.L_x_0:
[----:B------:R-:W2:Y:S01]  /*04b0*/  LDG.E.64 R24, desc[UR4][R26.64+-0x8] ;  /* 0xfffff8041a187981 */ /* 0x000ea2000c1e1b00 */
[----:B------:R-:W0:Y:S01]  /*04c0*/  LDCU UR6, c[0x0][0x3b4] ;  /* 0x00007680ff0677ac */ /* 0x000e220008000800 */
[----:B------:R-:W1:Y:S01]  /*04d0*/  LDC.64 R12, c[0x0][0x3b0] ;  /* 0x0000ec00ff0c7b82 */ /* 0x000e620000000a00 */
[----:B------:R-:W-:Y:S01]  /*04e0*/  IMAD.MOV.U32 R6, RZ, RZ, 0x1 ;  /* 0x00000001ff067424 */ /* 0x000fe200078e00ff */
[----:B------:R-:W-:Y:S01]  /*04f0*/  FSETP.GEU.AND P1, PT, |R5|, 6.5827683646048100446e-37, PT ;  /* 0x036000000500780b */ /* 0x000fe20003f2e200 */
[----:B------:R-:W-:Y:S01]  /*0500*/  BSSY.RECONVERGENT B0, `(.L_x_2) ;  /* 0x0000019000007945 */ /* 0x000fe20003800200 */
[----:B0-----:R-:W1:Y:S03]  /*0510*/  MUFU.RCP64H R7, UR6 ;  /* 0x0000000600077d08 */ /* 0x001e660008001800 */
[----:B-1----:R-:W-:-:S08]  /*0520*/  DFMA R10, R6, -R12, 1 ;  /* 0x3ff00000060a742b */ /* 0x002fd0000000080c */
[----:B------:R-:W-:-:S08]  /*0530*/  DFMA R10, R10, R10, R10 ;  /* 0x0000000a0a0a722b */ /* 0x000fd0000000000a */
[----:B------:R-:W-:-:S08]  /*0540*/  DFMA R10, R6, R10, R6 ;  /* 0x0000000a060a722b */ /* 0x000fd00000000006 */
[----:B------:R-:W-:-:S08]  /*0550*/  DFMA R6, R10, -R12, 1 ;  /* 0x3ff000000a06742b */ /* 0x000fd0000000080c */
[----:B------:R-:W-:-:S08]  /*0560*/  DFMA R6, R10, R6, R10 ;  /* 0x000000060a06722b */ /* 0x000fd0000000000a */
[----:B------:R-:W-:-:S08]  /*0570*/  DMUL R10, R4, R6 ;  /* 0x00000006040a7228 */ /* 0x000fd00000000000 */
[----:B------:R-:W-:-:S08]  /*0580*/  DFMA R12, R10, -R12, R4 ;  /* 0x8000000c0a0c722b */ /* 0x000fd00000000004 */
[----:B------:R-:W-:-:S10]  /*0590*/  DFMA R10, R6, R12, R10 ;  /* 0x0000000c060a722b */ /* 0x000fd4000000000a */
[----:B------:R-:W-:-:S05]  /*05a0*/  FFMA R0, RZ, UR6, R11 ;  /* 0x00000006ff007c23 */ /* 0x000fca000800000b */
[----:B------:R-:W-:Y:S01]  /*05b0*/  FSETP.GT.AND P0, PT, |R0|, 1.469367938527859385e-39, PT ;  /* 0x001000000000780b */ /* 0x000fe20003f04200 */
[----:B--2---:R-:W-:-:S08]  /*05c0*/  DADD R6, R16, -R24 ;  /* 0x0000000010067229 */ /* 0x004fd00000000818 */
[----:B------:R-:W-:-:S04]  /*05d0*/  DFMA R18, R6, -R18, R16 ;  /* 0x800000120612722b */ /* 0x000fc80000000010 */
[----:B------:R-:W-:Y:S07]  /*05e0*/  @P0 BRA P1, `(.L_x_3) ;  /* 0x0000000000280947 */ /* 0x000fee0000800000 */
[----:B------:R-:W0:Y:S01]  /*05f0*/  LDCU.64 UR6, c[0x0][0x3b0] ;  /* 0x00007600ff0677ac */ /* 0x000e220008000a00 */
[----:B------:R-:W-:Y:S01]  /*0600*/  MOV R10, R4 ;  /* 0x00000004000a7202 */ /* 0x000fe20000000f00 */
[----:B------:R-:W-:Y:S01]  /*0610*/  IMAD.MOV.U32 R11, RZ, RZ, R5 ;  /* 0x000000ffff0b7224 */ /* 0x000fe200078e0005 */
[----:B------:R-:W-:Y:S01]  /*0620*/  MOV R9, 0x660 ;  /* 0x0000066000097802 */ /* 0x000fe20000000f00 */
[----:B0-----:R-:W-:Y:S02]  /*0630*/  IMAD.U32 R13, RZ, RZ, UR6 ;  /* 0x00000006ff0d7e24 */ /* 0x001fe4000f8e00ff */
[----:B------:R-:W-:-:S07]  /*0640*/  IMAD.U32 R12, RZ, RZ, UR7 ;  /* 0x00000007ff0c7e24 */ /* 0x000fce000f8e00ff */
[----:B------:R-:W-:Y:S05]  /*0650*/  CALL.REL.NOINC `($__internal_0_$__cuda_sm20_div_rn_f64_full) ;  /* 0x0000000c00347944 */ /* 0x000fea0003c00000 */
[----:B------:R-:W-:-:S04]  /*0660*/  LOP3.LUT R11, R11, R10, RZ, 0x3c, !PT ;  /* 0x0000000a0b0b7212 */ /* 0x000fc800078e3cff */
[----:B------:R-:W-:-:S04]  /*0670*/  LOP3.LUT R10, R11, R10, RZ, 0x3c, !PT ;  /* 0x0000000a0b0a7212 */ /* 0x000fc800078e3cff */
[----:B------:R-:W-:-:S07]  /*0680*/  LOP3.LUT R11, R11, R10, RZ, 0x3c, !PT ;  /* 0x0000000a0b0b7212 */ /* 0x000fce00078e3cff */
.L_x_3:
[----:B------:R-:W-:Y:S05]  /*0690*/  BSYNC.RECONVERGENT B0 ;  /* 0x0000000000007941 */ /* 0x000fea0003800200 */
.L_x_2:
[----:B------:R-:W0:Y:S01]  /*06a0*/  LDCU UR6, c[0x0][0x3d0] ;  /* 0x00007a00ff0677ac */ /* 0x000e220008000800 */
[----:B------:R-:W1:Y:S08]  /*06b0*/  LDC.64 R4, c[0x0][0x3c0] ;  /* 0x0000f000ff047b82 */ /* 0x000e700000000a00 */
[----:B------:R-:W2:Y:S01]  /*06c0*/  LDC R9, c[0x0][0x3bc] ;  /* 0x0000ef00ff097b82 */ /* 0x000ea20000000800 */
[----:B0-----:R-:W-:Y:S01]  /*06d0*/  VIADD R0, R8, -UR6 ;  /* 0x8000000608007c36 */ /* 0x001fe20008000000 */
[----:B------:R-:W0:Y:S03]  /*06e0*/  LDCU.64 UR6, c[0x0][0x3a8] ;  /* 0x00007500ff0677ac */ /* 0x000e260008000a00 */
[----:B------:R-:W-:-:S06]  /*06f0*/  IMAD.WIDE R22, R0, 0x8, R2 ;  /* 0x0000000800167825 */ /* 0x000fcc00078e0202 */
[----:B------:R-:W3:Y:S01]  /*0700*/  LDG.E.64 R22, desc[UR4][R22.64] ;  /* 0x0000000416167981 */ /* 0x000ee2000c1e1b00 */
[----:B-1----:R-:W-:Y:S01]  /*0710*/  DADD R4, R4, R4 ;  /* 0x0000000004047229 */ /* 0x002fe20000000004 */
[----:B------:R-:W-:Y:S02]  /*0720*/  MOV R2, 0x1 ;  /* 0x0000000100027802 */ /* 0x000fe40000000f00 */
[----:B--2---:R-:W-:-:S05]  /*0730*/  FSETP.GEU.AND P1, PT, |R9|, 6.5827683646048100446e-37, PT ;  /* 0x036000000900780b */ /* 0x004fca0003f2e200 */
[----:B0-----:R-:W-:Y:S01]  /*0740*/  DMUL R4, R4, UR6 ;  /* 0x0000000604047c28 */ /* 0x001fe20008000000 */
[----:B------:R-:W0:Y:S05]  /*0750*/  LDCU.64 UR6, c[0x0][0x3b8] ;  /* 0x00007700ff0677ac */ /* 0x000e2a0008000a00 */
[----:B------:R-:W1:Y:S02]  /*0760*/  MUFU.RCP64H R3, R5 ;  /* 0x0000000500037308 */ /* 0x000e640000001800 */
[----:B-1----:R-:W-:-:S08]  /*0770*/  DFMA R6, -R4, R2, 1 ;  /* 0x3ff000000406742b */ /* 0x002fd00000000102 */
[----:B------:R-:W-:-:S08]  /*0780*/  DFMA R6, R6, R6, R6 ;  /* 0x000000060606722b */ /* 0x000fd00000000006 */
[----:B------:R-:W-:-:S08]  /*0790*/  DFMA R6, R2, R6, R2 ;  /* 0x000000060206722b */ /* 0x000fd00000000002 */
[----:B------:R-:W-:-:S08]  /*07a0*/  DFMA R2, -R4, R6, 1 ;  /* 0x3ff000000402742b */ /* 0x000fd00000000106 */
[----:B------:R-:W-:-:S08]  /*07b0*/  DFMA R2, R6, R2, R6 ;  /* 0x000000020602722b */ /* 0x000fd00000000006 */
[----:B0-----:R-:W-:-:S08]  /*07c0*/  DMUL R6, R2, UR6 ;  /* 0x0000000602067c28 */ /* 0x001fd00008000000 */
[----:B------:R-:W-:-:S08]  /*07d0*/  DFMA R12, -R4, R6, UR6 ;  /* 0x00000006040c7e2b */ /* 0x000fd00008000106 */
[----:B------:R-:W-:-:S10]  /*07e0*/  DFMA R2, R2, R12, R6 ;  /* 0x0000000c0202722b */ /* 0x000fd40000000006 */
[----:B------:R-:W-:-:S05]  /*07f0*/  FFMA R12, RZ, R5, R3 ;  /* 0x00000005ff0c7223 */ /* 0x000fca0000000003 */
[----:B------:R-:W-:Y:S01]  /*0800*/  FSETP.GT.AND P0, PT, |R12|, 1.469367938527859385e-39, PT ;  /* 0x001000000c00780b */ /* 0x000fe20003f04200 */
[----:B---3--:R-:W-:-:S08]  /*0810*/  DADD R6, R16, -R22 ;  /* 0x0000000010067229 */ /* 0x008fd00000000816 */
[----:B------:R-:W-:-:S04]  /*0820*/  DFMA R18, R6, -R10, R18 ;  /* 0x8000000a0612722b */ /* 0x000fc80000000012 */
[----:B------:R-:W-:Y:S07]  /*0830*/  @P0 BRA P1, `(.L_x_4) ;  /* 0x0000000000240947 */ /* 0x000fee0000800000 */
[----:B------:R-:W0:Y:S01]  /*0840*/  LDCU.64 UR6, c[0x0][0x3b8] ;  /* 0x00007700ff0677ac */ /* 0x000e220008000a00 */
[----:B------:R-:W-:Y:S01]  /*0850*/  IMAD.MOV.U32 R13, RZ, RZ, R4 ;  /* 0x000000ffff0d7224 */ /* 0x000fe200078e0004 */
[----:B------:R-:W-:Y:S01]  /*0860*/  MOV R9, 0x8b0 ;  /* 0x000008b000097802 */ /* 0x000fe20000000f00 */
[----:B------:R-:W-:Y:S02]  /*0870*/  IMAD.MOV.U32 R12, RZ, RZ, R5 ;  /* 0x000000ffff0c7224 */ /* 0x000fe400078e0005 */
[----:B0-----:R-:W-:Y:S02]  /*0880*/  IMAD.U32 R10, RZ, RZ, UR6 ;  /* 0x00000006ff0a7e24 */ /* 0x001fe4000f8e00ff */
[----:B------:R-:W-:-:S07]  /*0890*/  IMAD.U32 R11, RZ, RZ, UR7 ;  /* 0x00000007ff0b7e24 */ /* 0x000fce000f8e00ff */
[----:B------:R-:W-:Y:S05]  /*08a0*/  CALL.REL.NOINC `($__internal_0_$__cuda_sm20_div_rn_f64_full) ;  /* 0x0000000800a07944 */ /* 0x000fea0003c00000 */
[----:B------:R-:W-:Y:S01]  /*08b0*/  MOV R2, R11 ;  /* 0x0000000b00027202 */ /* 0x000fe20000000f00 */
[----:B------:R-:W-:-:S07]  /*08c0*/  IMAD.MOV.U32 R3, RZ, RZ, R10 ;  /* 0x000000ffff037224 */ /* 0x000fce00078e000a */
.L_x_4:
[----:B------:R-:W0:Y:S08]  /*08d0*/  LDC.64 R28, c[0x0][0x3a0] ;  /* 0x0000e800ff1c7b82 */ /* 0x000e300000000a00 */
[----:B------:R-:W1:Y:S01]  /*08e0*/  LDC.64 R6, c[0x0][0x3a8] ;  /* 0x0000ea00ff067b82 */ /* 0x000e620000000a00 */
[----:B------:R-:W-:Y:S01]  /*08f0*/  IMAD.MOV.U32 R14, RZ, RZ, 0x1 ;  /* 0x00000001ff0e7424 */ /* 0x000fe200078e00ff */
[----:B------:R-:W2:Y:S06]  /*0900*/  LDCU.64 UR6, c[0x0][0x3b8] ;  /* 0x00007700ff0677ac */ /* 0x000eac0008000a00 */
[----:B------:R-:W2:Y:S01]  /*0910*/  LDC.64 R30, c[0x0][0x3c8] ;  /* 0x0000f200ff1e7b82 */ /* 0x000ea20000000a00 */
[----:B0-----:R-:W3:Y:S01]  /*0920*/  LDG.E.64 R4, desc[UR4][R28.64+0x8] ;  /* 0x000008041c047981 */ /* 0x001ee2000c1e1b00 */
[----:B-1----:R-:W-:-:S06]  /*0930*/  DMUL R6, R6, R6 ;  /* 0x0000000606067228 */ /* 0x002fcc0000000000 */
[----:B------:R-:W0:Y:S02]  /*0940*/  MUFU.RCP64H R15, R7 ;  /* 0x00000007000f7308 */ /* 0x000e240000001800 */
[----:B0-----:R-:W-:-:S08]  /*0950*/  DFMA R20, -R6, R14, 1 ;  /* 0x3ff000000614742b */ /* 0x001fd0000000010e */
[----:B------:R-:W-:-:S08]  /*0960*/  DFMA R20, R20, R20, R20 ;  /* 0x000000141414722b */ /* 0x000fd00000000014 */
[----:B------:R-:W-:Y:S01]  /*0970*/  DFMA R20, R14, R20, R14 ;  /* 0x000000140e14722b */ /* 0x000fe2000000000e */
[----:B---3--:R-:W-:-:S05]  /*0980*/  IMAD.WIDE R4, R8, 0x8, R4 ;  /* 0x0000000808047825 */ /* 0x008fca00078e0204 */
[----:B------:R-:W3:Y:S04]  /*0990*/  LDG.E.64 R10, desc[UR4][R4.64+0x8] ;  /* 0x00000804040a7981 */ /* 0x000ee8000c1e1b00 */
[----:B------:R0:W3:Y:S01]  /*09a0*/  LDG.E.64 R12, desc[UR4][R4.64+-0x8] ;  /* 0xfffff804040c7981 */ /* 0x0000e2000c1e1b00 */
[----:B------:R-:W-:-:S08]  /*09b0*/  DFMA R14, -R6, R20, 1 ;  /* 0x3ff00000060e742b */ /* 0x000fd00000000114 */
[----:B------:R-:W-:Y:S02]  /*09c0*/  DFMA R14, R20, R14, R20 ;  /* 0x0000000e140e722b */ /* 0x000fe40000000014 */
[----:B--2---:R-:W-:-:S08]  /*09d0*/  DMUL R20, R30, UR6 ;  /* 0x000000061e147c28 */ /* 0x004fd00008000000 */
[----:B0-----:R-:W-:Y:S02]  /*09e0*/  DMUL R4, R20, R14 ;  /* 0x0000000e14047228 */ /* 0x001fe40000000000 */
[----:B------:R-:W-:-:S06]  /*09f0*/  FSETP.GEU.AND P1, PT, |R21|, 6.5827683646048100446e-37, PT ;  /* 0x036000001500780b */ /* 0x000fcc0003f2e200 */
[----:B------:R-:W-:-:S08]  /*0a00*/  DFMA R28, -R6, R4, R20 ;  /* 0x00000004061c722b */ /* 0x000fd00000000114 */
[----:B------:R-:W-:-:S10]  /*0a10*/  DFMA R4, R14, R28, R4 ;  /* 0x0000001c0e04722b */ /* 0x000fd40000000004 */
[----:B------:R-:W-:-:S05]  /*0a20*/  FFMA R9, RZ, R7, R5 ;  /* 0x00000007ff097223 */ /* 0x000fca0000000005 */
[----:B------:R-:W-:Y:S01]  /*0a30*/  FSETP.GT.AND P0, PT, |R9|, 1.469367938527859385e-39, PT ;  /* 0x001000000900780b */ /* 0x000fe20003f04200 */
[----:B---3--:R-:W-:-:S08]  /*0a40*/  DADD R10, R10, -R12 ;  /* 0x000000000a0a7229 */ /* 0x008fd0000000080c */
[----:B------:R-:W-:-:S04]  /*0a50*/  DFMA R18, R10, -R2, R18 ;  /* 0x800000020a12722b */ /* 0x000fc80000000012 */
[----:B------:R-:W-:Y:S07]  /*0a60*/  @P0 BRA P1, `(.L_x_5) ;  /* 0x0000000000200947 */ /* 0x000fee0000800000 */
[----:B------:R-:W-:Y:S01]  /*0a70*/  IMAD.MOV.U32 R13, RZ, RZ, R6 ;  /* 0x000000ffff0d7224 */ /* 0x000fe200078e0006 */
[----:B------:R-:W-:Y:S01]  /*0a80*/  MOV R10, R20 ;  /* 0x00000014000a7202 */ /* 0x000fe20000000f00 */
[----:B------:R-:W-:Y:S01]  /*0a90*/  IMAD.MOV.U32 R12, RZ, RZ, R7 ;  /* 0x000000ffff0c7224 */ /* 0x000fe200078e0007 */
[----:B------:R-:W-:Y:S01]  /*0aa0*/  MOV R9, 0xad0 ;  /* 0x00000ad000097802 */ /* 0x000fe20000000f00 */
[----:B------:R-:W-:-:S07]  /*0ab0*/  IMAD.MOV.U32 R11, RZ, RZ, R21 ;  /* 0x000000ffff0b7224 */ /* 0x000fce00078e0015 */
[----:B------:R-:W-:Y:S05]  /*0ac0*/  CALL.REL.NOINC `($__internal_0_$__cuda_sm20_div_rn_f64_full) ;  /* 0x0000000800187944 */ /* 0x000fea0003c00000 */
[----:B------:R-:W-:Y:S02]  /*0ad0*/  IMAD.MOV.U32 R4, RZ, RZ, R11 ;  /* 0x000000ffff047224 */ /* 0x000fe400078e000b */
[----:B------:R-:W-:-:S07]  /*0ae0*/  IMAD.MOV.U32 R5, RZ, RZ, R10 ;  /* 0x000000ffff057224 */ /* 0x000fce00078e000a */
.L_x_5:
[----:B------:R-:W2:Y:S01]  /*0af0*/  LDG.E.64 R10, desc[UR4][R26.64+0x8] ;  /* 0x000008041a0a7981 */ /* 0x000ea2000c1e1b00 */
[----:B------:R-:W0:Y:S01]  /*0b00*/  LDC.64 R14, c[0x0][0x3b0] ;  /* 0x0000ec00ff0e7b82 */ /* 0x000e220000000a00 */
[----:B------:R-:W-:Y:S01]  /*0b10*/  IMAD.MOV.U32 R6, RZ, RZ, 0x1 ;  /* 0x00000001ff067424 */ /* 0x000fe200078e00ff */
[----:B------:R-:W-:Y:S01]  /*0b20*/  DADD R16, R16, R16 ;  /* 0x0000000010107229 */ /* 0x000fe20000000010 */
[----:B------:R-:W-:Y:S01]  /*0b30*/  FSETP.GEU.AND P1, PT, |R21|, 6.5827683646048100446e-37, PT ;  /* 0x036000001500780b */ /* 0x000fe20003f2e200 */
[----:B0-----:R-:W-:-:S06]  /*0b40*/  DMUL R14, R14, R14 ;  /* 0x0000000e0e0e7228 */ /* 0x001fcc0000000000 */
[----:B------:R-:W0:Y:S02]  /*0b50*/  MUFU.RCP64H R7, R15 ;  /* 0x0000000f00077308 */ /* 0x000e240000001800 */
[----:B0-----:R-:W-:-:S08]  /*0b60*/  DFMA R12, -R14, R6, 1 ;  /* 0x3ff000000e0c742b */ /* 0x001fd00000000106 */
[----:B------:R-:W-:-:S08]  /*0b70*/  DFMA R12, R12, R12, R12 ;  /* 0x0000000c0c0c722b */ /* 0x000fd0000000000c */
[----:B------:R-:W-:-:S08]  /*0b80*/  DFMA R12, R6, R12, R6 ;  /* 0x0000000c060c722b */ /* 0x000fd00000000006 */
[----:B------:R-:W-:-:S08]  /*0b90*/  DFMA R6, -R14, R12, 1 ;  /* 0x3ff000000e06742b */ /* 0x000fd0000000010c */
[----:B------:R-:W-:-:S08]  /*0ba0*/  DFMA R6, R12, R6, R12 ;  /* 0x000000060c06722b */ /* 0x000fd0000000000c */
[----:B------:R-:W-:-:S08]  /*0bb0*/  DMUL R12, R20, R6 ;  /* 0x00000006140c7228 */ /* 0x000fd00000000000 */
[----:B------:R-:W-:-:S08]  /*0bc0*/  DFMA R28, -R14, R12, R20 ;  /* 0x0000000c0e1c722b */ /* 0x000fd00000000114 */
[----:B------:R-:W-:-:S10]  /*0bd0*/  DFMA R6, R6, R28, R12 ;  /* 0x0000001c0606722b */ /* 0x000fd4000000000c */
[----:B------:R-:W-:-:S05]  /*0be0*/  FFMA R9, RZ, R15, R7 ;  /* 0x0000000fff097223 */ /* 0x000fca0000000007 */
[----:B------:R-:W-:Y:S01]  /*0bf0*/  FSETP.GT.AND P0, PT, |R9|, 1.469367938527859385e-39, PT ;  /* 0x001000000900780b */ /* 0x000fe20003f04200 */
[----:B--2---:R-:W-:-:S08]  /*0c00*/  DADD R10, R10, -R16 ;  /* 0x000000000a0a7229 */ /* 0x004fd00000000810 */
[----:B------:R-:W-:-:S08]  /*0c10*/  DADD R10, R24, R10 ;  /* 0x00000000180a7229 */ /* 0x000fd0000000000a */
[----:B------:R-:W-:Y:S01]  /*0c20*/  DFMA R18, R10, R4, R18 ;  /* 0x000000040a12722b */ /* 0x000fe20000000012 */
[----:B------:R-:W-:Y:S10]  /*0c30*/  @P0 BRA P1, `(.L_x_6) ;  /* 0x0000000000200947 */ /* 0x000ff40000800000 */
[----:B------:R-:W-:Y:S01]  /*0c40*/  MOV R10, R20 ;  /* 0x00000014000a7202 */ /* 0x000fe20000000f00 */
[----:B------:R-:W-:Y:S01]  /*0c50*/  IMAD.MOV.U32 R11, RZ, RZ, R21 ;  /* 0x000000ffff0b7224 */ /* 0x000fe200078e0015 */
[----:B------:R-:W-:Y:S01]  /*0c60*/  MOV R9, 0xca0 ;  /* 0x00000ca000097802 */ /* 0x000fe20000000f00 */
[----:B------:R-:W-:Y:S02]  /*0c70*/  IMAD.MOV.U32 R13, RZ, RZ, R14 ;  /* 0x000000ffff0d7224 */ /* 0x000fe400078e000e */
[----:B------:R-:W-:-:S07]  /*0c80*/  IMAD.MOV.U32 R12, RZ, RZ, R15 ;  /* 0x000000ffff0c7224 */ /* 0x000fce00078e000f */
[----:B------:R-:W-:Y:S05]  /*0c90*/  CALL.REL.NOINC `($__internal_0_$__cuda_sm20_div_rn_f64_full) ;  /* 0x0000000400a47944 */ /* 0x000fea0003c00000 */
[----:B------:R-:W-:Y:S01]  /*0ca0*/  IMAD.MOV.U32 R6, RZ, RZ, R11 ;  /* 0x000000ffff067224 */ /* 0x000fe200078e000b */
[----:B------:R-:W-:-:S07]  /*0cb0*/  MOV R7, R10 ;  /* 0x0000000a00077202 */ /* 0x000fce0000000f00 */
.L_x_6:
[----:B------:R-:W0:Y:S01]  /*0cc0*/  LDC R15, c[0x0][0x3d0] ;  /* 0x0000f400ff0f7b82 */ /* 0x000e220000000800 */
[----:B------:R-:W1:Y:S01]  /*0cd0*/  LDCU UR8, c[0x0][0x3ac] ;  /* 0x00007580ff0877ac */ /* 0x000e620008000800 */
[----:B------:R-:W2:Y:S06]  /*0ce0*/  LDCU.64 UR6, c[0x0][0x3b8] ;  /* 0x00007700ff0677ac */ /* 0x000eac0008000a00 */
[----:B------:R-:W3:Y:S01]  /*0cf0*/  LDC.64 R24, c[0x0][0x380] ;  /* 0x0000e000ff187b82 */ /* 0x000ee20000000a00 */
[----:B0-----:R-:W-:-:S06]  /*0d00*/  IMAD.WIDE R26, R15, 0x8, R26 ;  /* 0x000000080f1a7825 */ /* 0x001fcc00078e021a */
[----:B------:R-:W4:Y:S04]  /*0d10*/  LDG.E.64 R26, desc[UR4][R26.64] ;  /* 0x000000041a1a7981 */ /* 0x000f28000c1e1b00 */
[----:B---3--:R0:W3:Y:S01]  /*0d20*/  LDG.E.64 R12, desc[UR4][R24.64+0x8] ;  /* 0x00000804180c7981 */ /* 0x0080e2000c1e1b00 */
[----:B------:R-:W5:Y:S08]  /*0d30*/  LDC.64 R28, c[0x0][0x398] ;  /* 0x0000e600ff1c7b82 */ /* 0x000f700000000a00 */
[----:B0-----:R-:W0:Y:S01]  /*0d40*/  LDC.64 R24, c[0x0][0x3a8] ;  /* 0x0000ea00ff187b82 */ /* 0x001e220000000a00 */
[----:B----4-:R-:W-:Y:S01]  /*0d50*/  DADD R16, -R16, R26 ;  /* 0x0000000010107229 */ /* 0x010fe2000000011a */
[----:B---3--:R-:W-:-:S07]  /*0d60*/  IMAD.WIDE R12, R8, 0x8, R12 ;  /* 0x00000008080c7825 */ /* 0x008fce00078e020c */
[----:B------:R-:W-:-:S08]  /*0d70*/  DADD R16, R22, R16 ;  /* 0x0000000016107229 */ /* 0x000fd00000000010 */
[----:B------:R-:W-:-:S07]  /*0d80*/  DFMA R10, R16, R6, R18 ;  /* 0x00000006100a722b */ /* 0x000fce0000000012 */
[----:B------:R3:W-:Y:S04]  /*0d90*/  STG.E.64 desc[UR4][R12.64], R10 ;  /* 0x0000000a0c007986 */ /* 0x0007e8000c101b04 */
[----:B-----5:R-:W4:Y:S01]  /*0da0*/  LDG.E.64 R16, desc[UR4][R28.64+0x8] ;  /* 0x000008041c107981 */ /* 0x020f22000c1e1b00 */
[----:B-1----:R-:W0:Y:S01]  /*0db0*/  MUFU.RCP64H R23, UR8 ;  /* 0x0000000800177d08 */ /* 0x002e220008001800 */
[----:B------:R-:W-:-:S06]  /*0dc0*/  IMAD.MOV.U32 R22, RZ, RZ, 0x1 ;  /* 0x00000001ff167424 */ /* 0x000fcc00078e00ff */
[----:B0-----:R-:W-:Y:S01]  /*0dd0*/  DFMA R26, R22, -R24, 1 ;  /* 0x3ff00000161a742b */ /* 0x001fe20000000818 */
[----:B----4-:R-:W-:-:S05]  /*0de0*/  IMAD.WIDE R18, R8, 0x8, R16 ;  /* 0x0000000808127825 */ /* 0x010fca00078e0210 */
[----:B------:R-:W2:Y:S02]  /*0df0*/  LDG.E.64 R20, desc[UR4][R18.64] ;  /* 0x0000000412147981 */ /* 0x000ea4000c1e1b00 */
[----:B------:R-:W-:Y:S01]  /*0e00*/  DFMA R26, R26, R26, R26 ;  /* 0x0000001a1a1a722b */ /* 0x000fe2000000001a */
[----:B------:R-:W-:Y:S01]  /*0e10*/  BSSY.RECONVERGENT B0, `(.L_x_7) ;  /* 0x0000016000007945 */ /* 0x000fe20003800200 */
[----:B------:R-:W-:-:S06]  /*0e20*/  IMAD.IADD R15, R8, 0x1, R15 ;  /* 0x00000001080f7824 */ /* 0x000fcc00078e020f */
[----:B------:R-:W-:-:S08]  /*0e30*/  DFMA R26, R22, R26, R22 ;  /* 0x0000001a161a722b */ /* 0x000fd00000000016 */
[----:B---3--:R-:W-:-:S08]  /*0e40*/  DFMA R10, R26, -R24, 1 ;  /* 0x3ff000001a0a742b */ /* 0x008fd00000000818 */
[----:B------:R-:W-:Y:S02]  /*0e50*/  DFMA R12, R26, R10, R26 ;  /* 0x0000000a1a0c722b */ /* 0x000fe4000000001a */
[----:B--2---:R-:W-:-:S08]  /*0e60*/  DMUL R22, R20, UR6 ;  /* 0x0000000614167c28 */ /* 0x004fd00008000000 */
        /* <DEDUP_REMOVED lines=16> */
.L_x_8:
[----:B------:R-:W-:Y:S05]  /*0f70*/  BSYNC.RECONVERGENT B0 ;  /* 0x0000000000007941 */ /* 0x000fea0003800200 */
.L_x_7:
[----:B------:R-:W2:Y:S01]  /*0f80*/  LDG.E.64 R24, desc[UR4][R18.64+-0x8] ;  /* 0xfffff80412187981 */ /* 0x000ea2000c1e1b00 */
[----:B------:R-:W0:Y:S01]  /*0f90*/  LDCU UR6, c[0x0][0x3b4] ;  /* 0x00007680ff0677ac */ /* 0x000e220008000800 */
[----:B------:R-:W1:Y:S01]  /*0fa0*/  LDC.64 R10, c[0x0][0x3b0] ;  /* 0x0000ec00ff0a7b82 */ /* 0x000e620000000a00 */
[----:B------:R-:W-:Y:S01]  /*0fb0*/  MOV R12, 0x1 ;  /* 0x00000001000c7802 */ /* 0x000fe20000000f00 */
[----:B------:R-:W-:Y:S01]  /*0fc0*/  BSSY.RECONVERGENT B0, `(.L_x_9) ;  /* 0x000001a000007945 */ /* 0x000fe20003800200 */
[----:B------:R-:W-:Y:S01]  /*0fd0*/  FSETP.GEU.AND P1, PT, |R23|, 6.5827683646048100446e-37, PT ;  /* 0x036000001700780b */ /* 0x000fe20003f2e200 */
        /* <DEDUP_REMOVED lines=15> */
[----:B------:R-:W-:Y:S01]  /*10d0*/  IMAD.MOV.U32 R10, RZ, RZ, R22 ;  /* 0x000000ffff0a7224 */ /* 0x000fe200078e0016 */
[----:B------:R-:W-:Y:S01]  /*10e0*/  MOV R9, 0x1130 ;  /* 0x0000113000097802 */ /* 0x000fe20000000f00 */
[----:B------:R-:W-:Y:S02]  /*10f0*/  IMAD.MOV.U32 R11, RZ, RZ, R23 ;  /* 0x000000ffff0b7224 */ /* 0x000fe400078e0017 */
[----:B0-----:R-:W-:Y:S01]  /*1100*/  IMAD.U32 R13, RZ, RZ, UR6 ;  /* 0x00000006ff0d7e24 */ /* 0x001fe2000f8e00ff */
[----:B------:R-:W-:-:S07]  /*1110*/  MOV R12, UR7 ;  /* 0x00000007000c7c02 */ /* 0x000fce0008000f00 */
[----:B------:R-:W-:Y:S05]  /*1120*/  CALL.REL.NOINC `($__internal_0_$__cuda_sm20_div_rn_f64_full) ;  /* 0x0000000000807944 */ /* 0x000fea0003c00000 */
[----:B------:R-:W-:-:S04]  /*1130*/  LOP3.LUT R11, R11, R10, RZ, 0x3c, !PT ;  /* 0x0000000a0b0b7212 */ /* 0x000fc800078e3cff */
[----:B------:R-:W-:-:S04]  /*1140*/  LOP3.LUT R10, R11, R10, RZ, 0x3c, !PT ;  /* 0x0000000a0b0a7212 */ /* 0x000fc800078e3cff */
[----:B------:R-:W-:-:S07]  /*1150*/  LOP3.LUT R11, R11, R10, RZ, 0x3c, !PT ;  /* 0x0000000a0b0b7212 */ /* 0x000fce00078e3cff */
.L_x_10:
[----:B------:R-:W-:Y:S05]  /*1160*/  BSYNC.RECONVERGENT B0 ;  /* 0x0000000000007941 */ /* 0x000fea0003800200 */
.L_x_9:
[----:B------:R-:W0:Y:S08]  /*1170*/  LDC.64 R32, c[0x0][0x3a0] ;  /* 0x0000e800ff207b82 */ /* 0x000e300000000a00 */
[----:B------:R-:W1:Y:S01]  /*1180*/  LDC R9, c[0x0][0x3d0] ;  /* 0x0000f400ff097b82 */ /* 0x000e620000000800 */
[----:B0-----:R-:W2:Y:S01]  /*1190*/  LDG.E.64 R22, desc[UR4][R32.64+0x8] ;  /* 0x0000080420167981 */ /* 0x001ea2000c1e1b00 */
[----:B------:R-:W-:-:S06]  /*11a0*/  IMAD.WIDE R12, R0, 0x8, R16 ;  /* 0x00000008000c7825 */ /* 0x000fcc00078e0210 */
[----:B------:R-:W3:Y:S01]  /*11b0*/  LDG.E.64 R12, desc[UR4][R12.64] ;  /* 0x000000040c0c7981 */ /* 0x000ee2000c1e1b00 */
[----:B-1----:R-:W-:Y:S01]  /*11c0*/  IMAD.WIDE R30, R9, 0x8, R18 ;  /* 0x00000008091e7825 */ /* 0x002fe200078e0212 */
[----:B------:R-:W0:Y:S05]  /*11d0*/  LDC.64 R28, c[0x0][0x388] ;  /* 0x0000e200ff1c7b82 */ /* 0x000e2a0000000a00 */
[----:B------:R-:W4:Y:S04]  /*11e0*/  LDG.E.64 R30, desc[UR4][R30.64] ;  /* 0x000000041e1e7981 */ /* 0x000f28000c1e1b00 */
[----:B0-----:R-:W5:Y:S01]  /*11f0*/  LDG.E.64 R28, desc[UR4][R28.64+0x8] ;  /* 0x000008041c1c7981 */ /* 0x001f62000c1e1b00 */
[----:B--2---:R-:W-:-:S03]  /*1200*/  IMAD.WIDE R16, R15, 0x8, R22 ;  /* 0x000000080f107825 */ /* 0x004fc600078e0216 */
[----:B------:R-:W2:Y:S01]  /*1210*/  LDG.E.64 R14, desc[UR4][R18.64+0x8] ;  /* 0x00000804120e7981 */ /* 0x000ea2000c1e1b00 */
[----:B------:R-:W-:-:S03]  /*1220*/  IMAD.WIDE R22, R0, 0x8, R22 ;  /* 0x0000000800167825 */ /* 0x000fc600078e0216 */
[----:B------:R-:W4:Y:S04]  /*1230*/  LDG.E.64 R16, desc[UR4][R16.64] ;  /* 0x0000000410107981 */ /* 0x000f28000c1e1b00 */
[----:B------:R-:W4:Y:S01]  /*1240*/  LDG.E.64 R22, desc[UR4][R22.64] ;  /* 0x0000000416167981 */ /* 0x000f22000c1e1b00 */
[C---:B---3--:R-:W-:Y:S02]  /*1250*/  DADD R32, R20.reuse, -R12 ;  /* 0x0000000014207229 */ /* 0x048fe4000000080c */
[----:B------:R-:W-:-:S06]  /*1260*/  DADD R20, R20, R20 ;  /* 0x0000000014147229 */ /* 0x000fcc0000000014 */
[----:B------:R-:W-:Y:S01]  /*1270*/  DFMA R26, R32, -R10, R26 ;  /* 0x8000000a201a722b */ /* 0x000fe2000000001a */
[----:B-----5:R-:W-:Y:S01]  /*1280*/  IMAD.WIDE R28, R8, 0x8, R28 ;  /* 0x00000008081c7825 */ /* 0x020fe200078e021c */
[----:B--2---:R-:W-:Y:S02]  /*1290*/  DADD R14, R14, -R20 ;  /* 0x000000000e0e7229 */ /* 0x004fe40000000814 */
[----:B----4-:R-:W-:Y:S02]  /*12a0*/  DADD R10, R16, -R22 ;  /* 0x00000000100a7229 */ /* 0x010fe40000000816 */
[----:B------:R-:W-:-:S04]  /*12b0*/  DADD R20, -R20, R30 ;  /* 0x0000000014147229 */ /* 0x000fc8000000011e */
[----:B------:R-:W-:Y:S02]  /*12c0*/  DADD R14, R24, R14 ;  /* 0x00000000180e7229 */ /* 0x000fe4000000000e */
[----:B------:R-:W-:Y:S02]  /*12d0*/  DFMA R10, R10, -R2, R26 ;  /* 0x800000020a0a722b */ /* 0x000fe4000000001a */
[----:B------:R-:W-:-:S06]  /*12e0*/  DADD R20, R12, R20 ;  /* 0x000000000c147229 */ /* 0x000fcc0000000014 */
[----:B------:R-:W-:-:S08]  /*12f0*/  DFMA R10, R14, R4, R10 ;  /* 0x000000040e0a722b */ /* 0x000fd0000000000a */
[----:B------:R-:W-:-:S07]  /*1300*/  DFMA R10, R20, R6, R10 ;  /* 0x00000006140a722b */ /* 0x000fce000000000a */
[----:B------:R-:W-:Y:S01]  /*1310*/  STG.E.64 desc[UR4][R28.64], R10 ;  /* 0x0000000a1c007986 */ /* 0x000fe2000c101b04 */
[----:B------:R-:W-:Y:S05]  /*1320*/  EXIT ;  /* 0x000000000000794d */ /* 0x000fea0003800000 */
        .weak           $__internal_0_$__cuda_sm20_div_rn_f64_full
        .type           $__internal_0_$__cuda_sm20_div_rn_f64_full,@function
        .size           $__internal_0_$__cuda_sm20_div_rn_f64_full,(.L_x_45 - $__internal_0_$__cuda_sm20_div_rn_f64_full)
$__internal_0_$__cuda_sm20_div_rn_f64_full:
[----:B------:R-:W-:Y:S01]  /*1330*/  IMAD.MOV.U32 R33, RZ, RZ, R11 ;  /* 0x000000ffff217224 */ /* 0x000fe200078e000b */
[C---:B------:R-:W-:Y:S01]  /*1340*/  FSETP.GEU.AND P0, PT, |R12|.reuse, 1.469367938527859385e-39, PT ;  /* 0x001000000c00780b */ /* 0x040fe20003f0e200 */
[----:B------:R-:W-:Y:S01]  /*1350*/  IMAD.MOV.U32 R32, RZ, RZ, R10 ;  /* 0x000000ffff207224 */ /* 0x000fe200078e000a */
[----:B------:R-:W-:Y:S01]  /*1360*/  LOP3.LUT R10, R12, 0x800fffff, RZ, 0xc0, !PT ;  /* 0x800fffff0c0a7812 */ /* 0x000fe200078ec0ff */
[--C-:B------:R-:W-:Y:S01]  /*1370*/  IMAD.MOV.U32 R28, RZ, RZ, R13.reuse ;  /* 0x000000ffff1c7224 */ /* 0x100fe200078e000d */
[C---:B------:R-:W-:Y:S01]  /*1380*/  FSETP.GEU.AND P2, PT, |R33|.reuse, 1.469367938527859385e-39, PT ;  /* 0x001000002100780b */ /* 0x040fe20003f4e200 */
[----:B------:R-:W-:Y:S01]  /*1390*/  IMAD.MOV.U32 R30, RZ, RZ, R13 ;  /* 0x000000ffff1e7224 */ /* 0x000fe200078e000d */
[----:B------:R-:W-:Y:S01]  /*13a0*/  MOV R29, R12 ;  /* 0x0000000c001d7202 */ /* 0x000fe20000000f00 */
[----:B------:R-:W-:Y:S01]  /*13b0*/  IMAD.MOV.U32 R36, RZ, RZ, R32 ;  /* 0x000000ffff247224 */ /* 0x000fe200078e0020 */
[----:B------:R-:W-:Y:S01]  /*13c0*/  LOP3.LUT R31, R10, 0x3ff00000, RZ, 0xfc, !PT ;  /* 0x3ff000000a1f7812 */ /* 0x000fe200078efcff */
[----:B------:R-:W-:Y:S01]  /*13d0*/  IMAD.MOV.U32 R34, RZ, RZ, 0x1 ;  /* 0x00000001ff227424 */ /* 0x000fe200078e00ff */
[----:B------:R-:W-:Y:S01]  /*13e0*/  LOP3.LUT R10, R33, 0x7ff00000, RZ, 0xc0, !PT ;  /* 0x7ff00000210a7812 */ /* 0x000fe200078ec0ff */
[----:B------:R-:W-:Y:S01]  /*13f0*/  BSSY.RECONVERGENT B1, `(.L_x_11) ;  /* 0x0000054000017945 */ /* 0x000fe20003800200 */
[----:B------:R-:W-:Y:S01]  /*1400*/  LOP3.LUT R12, R12, 0x7ff00000, RZ, 0xc0, !PT ;  /* 0x7ff000000c0c7812 */ /* 0x000fe200078ec0ff */
[----:B------:R-:W-:-:S03]  /*1410*/  @!P0 DMUL R30, R28, 8.98846567431157953865e+307 ;  /* 0x7fe000001c1e8828 */ /* 0x000fc60000000000 */
[C---:B------:R-:W-:Y:S02]  /*1420*/  ISETP.GE.U32.AND P1, PT, R10.reuse, R12, PT ;  /* 0x0000000c0a00720c */ /* 0x040fe40003f26070 */
[----:B------:R-:W-:Y:S01]  /*1430*/  @!P2 LOP3.LUT R11, R29, 0x7ff00000, RZ, 0xc0, !PT ;  /* 0x7ff000001d0ba812 */ /* 0x000fe200078ec0ff */
[----:B------:R-:W0:Y:S01]  /*1440*/  MUFU.RCP64H R35, R31 ;  /* 0x0000001f00237308 */ /* 0x000e220000001800 */
[----:B------:R-:W-:Y:S02]  /*1450*/  @!P2 MOV R38, RZ ;  /* 0x000000ff0026a202 */ /* 0x000fe40000000f00 */
[----:B------:R-:W-:Y:S01]  /*1460*/  @!P2 ISETP.GE.U32.AND P3, PT, R10, R11, PT ;  /* 0x0000000b0a00a20c */ /* 0x000fe20003f66070 */
[----:B------:R-:W-:Y:S01]  /*1470*/  IMAD.MOV.U32 R11, RZ, RZ, 0x1ca00000 ;  /* 0x1ca00000ff0b7424 */ /* 0x000fe200078e00ff */
[----:B------:R-:W-:-:S04]  /*1480*/  @!P0 LOP3.LUT R12, R31, 0x7ff00000, RZ, 0xc0, !PT ;  /* 0x7ff000001f0c8812 */ /* 0x000fc800078ec0ff */
[C---:B------:R-:W-:Y:S02]  /*1490*/  @!P2 SEL R14, R11.reuse, 0x63400000, !P3 ;  /* 0x634000000b0ea807 */ /* 0x040fe40005800000 */
[----:B------:R-:W-:Y:S02]  /*14a0*/  SEL R13, R11, 0x63400000, !P1 ;  /* 0x634000000b0d7807 */ /* 0x000fe40004800000 */
[--C-:B------:R-:W-:Y:S02]  /*14b0*/  @!P2 LOP3.LUT R14, R14, 0x80000000, R33.reuse, 0xf8, !PT ;  /* 0x800000000e0ea812 */ /* 0x100fe400078ef821 */
[----:B------:R-:W-:Y:S01]  /*14c0*/  LOP3.LUT R37, R13, 0x800fffff, R33, 0xf8, !PT ;  /* 0x800fffff0d257812 */ /* 0x000fe200078ef821 */
[----:B------:R-:W-:Y:S01]  /*14d0*/  IMAD.MOV.U32 R13, RZ, RZ, R10 ;  /* 0x000000ffff0d7224 */ /* 0x000fe200078e000a */
[----:B------:R-:W-:-:S06]  /*14e0*/  @!P2 LOP3.LUT R39, R14, 0x100000, RZ, 0xfc, !PT ;  /* 0x001000000e27a812 */ /* 0x000fcc00078efcff */
[----:B------:R-:W-:Y:S02]  /*14f0*/  @!P2 DFMA R36, R36, 2, -R38 ;  /* 0x400000002424a82b */ /* 0x000fe40000000826 */
[----:B0-----:R-:W-:-:S08]  /*1500*/  DFMA R38, R34, -R30, 1 ;  /* 0x3ff000002226742b */ /* 0x001fd0000000081e */
[----:B------:R-:W-:Y:S01]  /*1510*/  DFMA R38, R38, R38, R38 ;  /* 0x000000262626722b */ /* 0x000fe20000000026 */
[----:B------:R-:W-:-:S05]  /*1520*/  @!P2 LOP3.LUT R13, R37, 0x7ff00000, RZ, 0xc0, !PT ;  /* 0x7ff00000250da812 */ /* 0x000fca00078ec0ff */
[----:B------:R-:W-:Y:S02]  /*1530*/  VIADD R14, R13, 0xffffffff ;  /* 0xffffffff0d0e7836 */ /* 0x000fe40000000000 */
[----:B------:R-:W-:-:S03]  /*1540*/  DFMA R34, R34, R38, R34 ;  /* 0x000000262222722b */ /* 0x000fc60000000022 */
[----:B------:R-:W-:Y:S02]  /*1550*/  ISETP.GT.U32.AND P0, PT, R14, 0x7feffffe, PT ;  /* 0x7feffffe0e00780c */ /* 0x000fe40003f04070 */
[----:B------:R-:W-:-:S03]  /*1560*/  IADD3 R14, PT, PT, R12, -0x1, RZ ;  /* 0xffffffff0c0e7810 */ /* 0x000fc60007ffe0ff */
[----:B------:R-:W-:Y:S01]  /*1570*/  DFMA R40, R34, -R30, 1 ;  /* 0x3ff000002228742b */ /* 0x000fe2000000081e */
[----:B------:R-:W-:-:S07]  /*1580*/  ISETP.GT.U32.OR P0, PT, R14, 0x7feffffe, P0 ;  /* 0x7feffffe0e00780c */ /* 0x000fce0000704470 */
[----:B------:R-:W-:-:S08]  /*1590*/  DFMA R40, R34, R40, R34 ;  /* 0x000000282228722b */ /* 0x000fd00000000022 */
[----:B------:R-:W-:-:S08]  /*15a0*/  DMUL R38, R40, R36 ;  /* 0x0000002428267228 */ /* 0x000fd00000000000 */
[----:B------:R-:W-:-:S08]  /*15b0*/  DFMA R34, R38, -R30, R36 ;  /* 0x8000001e2622722b */ /* 0x000fd00000000024 */
[----:B------:R-:W-:Y:S01]  /*15c0*/  DFMA R34, R40, R34, R38 ;  /* 0x000000222822722b */ /* 0x000fe20000000026 */
[----:B------:R-:W-:Y:S10]  /*15d0*/  @P0 BRA `(.L_x_12) ;  /* 0x0000000000740947 */ /* 0x000ff40003800000 */
[----:B------:R-:W-:-:S04]  /*15e0*/  LOP3.LUT R12, R29, 0x7ff00000, RZ, 0xc0, !PT ;  /* 0x7ff000001d0c7812 */ /* 0x000fc800078ec0ff */
[CC--:B------:R-:W-:Y:S02]  /*15f0*/  VIADDMNMX R13, R10.reuse, -R12.reuse, 0xb9600000, !PT ;  /* 0xb96000000a0d7446 */ /* 0x0c0fe4000780090c */
[----:B------:R-:W-:Y:S01]  /*1600*/  ISETP.GE.U32.AND P0, PT, R10, R12, PT ;  /* 0x0000000c0a00720c */ /* 0x000fe20003f06070 */
[----:B------:R-:W-:Y:S01]  /*1610*/  IMAD.MOV.U32 R12, RZ, RZ, RZ ;  /* 0x000000ffff0c7224 */ /* 0x000fe200078e00ff */
[----:B------:R-:W-:Y:S02]  /*1620*/  VIMNMX R13, PT, PT, R13, 0x46a00000, PT ;  /* 0x46a000000d0d7848 */ /* 0x000fe40003fe0100 */
[----:B------:R-:W-:-:S05]  /*1630*/  SEL R11, R11, 0x63400000, !P0 ;  /* 0x634000000b0b7807 */ /* 0x000fca0004000000 */
[----:B------:R-:W-:-:S04]  /*1640*/  IMAD.IADD R11, R13, 0x1, -R11 ;  /* 0x000000010d0b7824 */ /* 0x000fc800078e0a0b */
[----:B------:R-:W-:-:S06]  /*1650*/  VIADD R13, R11, 0x7fe00000 ;  /* 0x7fe000000b0d7836 */ /* 0x000fcc0000000000 */
[----:B------:R-:W-:-:S10]  /*1660*/  DMUL R38, R34, R12 ;  /* 0x0000000c22267228 */ /* 0x000fd40000000000 */
[----:B------:R-:W-:-:S13]  /*1670*/  FSETP.GTU.AND P0, PT, |R39|, 1.469367938527859385e-39, PT ;  /* 0x001000002700780b */ /* 0x000fda0003f0c200 */
[----:B------:R-:W-:Y:S05]  /*1680*/  @P0 BRA `(.L_x_13) ;  /* 0x0000000000a80947 */ /* 0x000fea0003800000 */
[----:B------:R-:W-:Y:S01]  /*1690*/  DFMA R30, R34, -R30, R36 ;  /* 0x8000001e221e722b */ /* 0x000fe20000000024 */
[----:B------:R-:W-:-:S09]  /*16a0*/  MOV R28, RZ ;  /* 0x000000ff001c7202 */ /* 0x000fd20000000f00 */
[C---:B------:R-:W-:Y:S02]  /*16b0*/  FSETP.NEU.AND P0, PT, R31.reuse, RZ, PT ;  /* 0x000000ff1f00720b */ /* 0x040fe40003f0d000 */
[----:B------:R-:W-:-:S04]  /*16c0*/  LOP3.LUT R10, R31, 0x80000000, R29, 0x48, !PT ;  /* 0x800000001f0a7812 */ /* 0x000fc800078e481d */
[----:B------:R-:W-:-:S07]  /*16d0*/  LOP3.LUT R29, R10, R13, RZ, 0xfc, !PT ;  /* 0x0000000d0a1d7212 */ /* 0x000fce00078efcff */
[----:B------:R-:W-:Y:S05]  /*16e0*/  @!P0 BRA `(.L_x_13) ;  /* 0x0000000000908947 */ /* 0x000fea0003800000 */
[----:B------:R-:W-:Y:S01]  /*16f0*/  IMAD.MOV R13, RZ, RZ, -R11 ;  /* 0x000000ffff0d7224 */ /* 0x000fe200078e0a0b */
[----:B------:R-:W-:Y:S01]  /*1700*/  IADD3 R11, PT, PT, -R11, -0x43300000, RZ ;  /* 0xbcd000000b0b7810 */ /* 0x000fe20007ffe1ff */
[----:B------:R-:W-:-:S06]  /*1710*/  IMAD.MOV.U32 R12, RZ, RZ, RZ ;  /* 0x000000ffff0c7224 */ /* 0x000fcc00078e00ff */
[----:B------:R-:W-:Y:S02]  /*1720*/  DFMA R12, R38, -R12, R34 ;  /* 0x8000000c260c722b */ /* 0x000fe40000000022 */
[----:B------:R-:W-:-:S08]  /*1730*/  DMUL.RP R34, R34, R28 ;  /* 0x0000001c22227228 */ /* 0x000fd00000008000 */
[----:B------:R-:W-:Y:S02]  /*1740*/  FSETP.NEU.AND P0, PT, |R13|, R11, PT ;  /* 0x0000000b0d00720b */ /* 0x000fe40003f0d200 */
[----:B------:R-:W-:Y:S02]  /*1750*/  LOP3.LUT R10, R35, R10, RZ, 0x3c, !PT ;  /* 0x0000000a230a7212 */ /* 0x000fe400078e3cff */
[----:B------:R-:W-:Y:S02]  /*1760*/  FSEL R11, R34, R38, !P0 ;  /* 0x00000026220b7208 */ /* 0x000fe40004000000 */
[----:B------:R-:W-:-:S03]  /*1770*/  FSEL R10, R10, R39, !P0 ;  /* 0x000000270a0a7208 */ /* 0x000fc60004000000 */
[----:B------:R-:W-:Y:S01]  /*1780*/  IMAD.MOV.U32 R38, RZ, RZ, R11 ;  /* 0x000000ffff267224 */ /* 0x000fe200078e000b */
[----:B------:R-:W-:Y:S01]  /*1790*/  MOV R39, R10 ;  /* 0x0000000a00277202 */ /* 0x000fe20000000f00 */
[----:B------:R-:W-:Y:S06]  /*17a0*/  BRA `(.L_x_13) ;  /* 0x0000000000607947 */ /* 0x000fec0003800000 */
.L_x_12:
[----:B------:R-:W-:-:S14]  /*17b0*/  DSETP.NAN.AND P0, PT, R32, R32, PT ;  /* 0x000000202000722a */ /* 0x000fdc0003f08000 */
[----:B------:R-:W-:Y:S05]  /*17c0*/  @P0 BRA `(.L_x_14) ;  /* 0x00000000004c0947 */ /* 0x000fea0003800000 */
[----:B------:R-:W-:-:S14]  /*17d0*/  DSETP.NAN.AND P0, PT, R28, R28, PT ;  /* 0x0000001c1c00722a */ /* 0x000fdc0003f08000 */
[----:B------:R-:W-:Y:S05]  /*17e0*/  @P0 BRA `(.L_x_15) ;  /* 0x0000000000340947 */ /* 0x000fea0003800000 */
[----:B------:R-:W-:Y:S01]  /*17f0*/  ISETP.NE.AND P0, PT, R13, R12, PT ;  /* 0x0000000c0d00720c */ /* 0x000fe20003f05270 */
[----:B------:R-:W-:Y:S02]  /*1800*/  IMAD.MOV.U32 R38, RZ, RZ, 0x0 ;  /* 0x00000000ff267424 */ /* 0x000fe400078e00ff */
[----:B------:R-:W-:-:S10]  /*1810*/  IMAD.MOV.U32 R39, RZ, RZ, -0x80000 ;  /* 0xfff80000ff277424 */ /* 0x000fd400078e00ff */
[----:B------:R-:W-:Y:S05]  /*1820*/  @!P0 BRA `(.L_x_13) ;  /* 0x0000000000408947 */ /* 0x000fea0003800000 */
[----:B------:R-:W-:Y:S02]  /*1830*/  ISETP.NE.AND P0, PT, R13, 0x7ff00000, PT ;  /* 0x7ff000000d00780c */ /* 0x000fe40003f05270 */
[----:B------:R-:W-:Y:S02]  /*1840*/  LOP3.LUT R28, R33, 0x80000000, R29, 0x48, !PT ;  /* 0x80000000211c7812 */ /* 0x000fe400078e481d */
[----:B------:R-:W-:-:S13]  /*1850*/  ISETP.EQ.OR P0, PT, R12, RZ, !P0 ;  /* 0x000000ff0c00720c */ /* 0x000fda0004702670 */
[----:B------:R-:W-:Y:S01]  /*1860*/  @P0 LOP3.LUT R10, R28, 0x7ff00000, RZ, 0xfc, !PT ;  /* 0x7ff000001c0a0812 */ /* 0x000fe200078efcff */
[----:B------:R-:W-:Y:S01]  /*1870*/  @!P0 IMAD.MOV.U32 R38, RZ, RZ, RZ ;  /* 0x000000ffff268224 */ /* 0x000fe200078e00ff */
[----:B------:R-:W-:Y:S01]  /*1880*/  @!P0 MOV R39, R28 ;  /* 0x0000001c00278202 */ /* 0x000fe20000000f00 */
[----:B------:R-:W-:Y:S02]  /*1890*/  @P0 IMAD.MOV.U32 R38, RZ, RZ, RZ ;  /* 0x000000ffff260224 */ /* 0x000fe400078e00ff */
[----:B------:R-:W-:Y:S01]  /*18a0*/  @P0 IMAD.MOV.U32 R39, RZ, RZ, R10 ;  /* 0x000000ffff270224 */ /* 0x000fe200078e000a */
[----:B------:R-:W-:Y:S06]  /*18b0*/  BRA `(.L_x_13) ;  /* 0x00000000001c7947 */ /* 0x000fec0003800000 */
.L_x_15:
[----:B------:R-:W-:Y:S01]  /*18c0*/  LOP3.LUT R10, R29, 0x80000, RZ, 0xfc, !PT ;  /* 0x000800001d0a7812 */ /* 0x000fe200078efcff */
[----:B------:R-:W-:-:S03]  /*18d0*/  IMAD.MOV.U32 R38, RZ, RZ, R28 ;  /* 0x000000ffff267224 */ /* 0x000fc600078e001c */
[----:B------:R-:W-:Y:S01]  /*18e0*/  MOV R39, R10 ;  /* 0x0000000a00277202 */ /* 0x000fe20000000f00 */
[----:B------:R-:W-:Y:S06]  /*18f0*/  BRA `(.L_x_13) ;  /* 0x00000000000c7947 */ /* 0x000fec0003800000 */
.L_x_14:
[----:B------:R-:W-:Y:S01]  /*1900*/  LOP3.LUT R10, R33, 0x80000, RZ, 0xfc, !PT ;  /* 0x00080000210a7812 */ /* 0x000fe200078efcff */
[----:B------:R-:W-:-:S04]  /*1910*/  IMAD.MOV.U32 R38, RZ, RZ, R32 ;  /* 0x000000ffff267224 */ /* 0x000fc800078e0020 */
[----:B------:R-:W-:-:S07]  /*1920*/  IMAD.MOV.U32 R39, RZ, RZ, R10 ;  /* 0x000000ffff277224 */ /* 0x000fce00078e000a */
.L_x_13:
[----:B------:R-:W-:Y:S05]  /*1930*/  BSYNC.RECONVERGENT B1 ;  /* 0x0000000000017941 */ /* 0x000fea0003800200 */
.L_x_11:
[----:B------:R-:W-:Y:S01]  /*1940*/  IMAD.MOV.U32 R12, RZ, RZ, R9 ;  /* 0x000000ffff0c7224 */ /* 0x000fe200078e0009 */
[----:B------:R-:W-:Y:S01]  /*1950*/  MOV R10, R39 ;  /* 0x00000027000a7202 */ /* 0x000fe20000000f00 */
[----:B------:R-:W-:Y:S02]  /*1960*/  IMAD.MOV.U32 R13, RZ, RZ, 0x0 ;  /* 0x00000000ff0d7424 */ /* 0x000fe400078e00ff */
[----:B------:R-:W-:Y:S02]  /*1970*/  IMAD.MOV.U32 R11, RZ, RZ, R38 ;  /* 0x000000ffff0b7224 */ /* 0x000fe400078e0026 */
[----:B------:R-:W-:Y:S05]  /*1980*/  RET.REL.NODEC R12 `(_Z8calc_u_vP6matrixS0_PKS_S2_S2_dddddii) ;  /* 0xffffffe40c9c7950 */ /* 0x000fea0003c3ffff */
.L_x_16:
[----:B------:R-:W-:-:S00]  /*1990*/  BRA `(.L_x_16) ;  /* 0xfffffffc00fc7947 */ /* 0x000fc0000383ffff */
[----:B------:R-:W-:-:S00]  /*19a0*/  NOP ;  /* 0x0000000000007918 */ /* 0x000fc00000000000 */
        /* <DEDUP_REMOVED lines=13> */
.L_x_45:


//--------------------- .text._Z10copy_un_vnPK6matrixS1_PS_S2_ii --------------------------
	.section	.text._Z10copy_un_vnPK6matrixS1_PS_S2_ii,"ax",@progbits
	.align	128
        .global         _Z10copy_un_vnPK6matrixS1_PS_S2_ii
        .type           _Z10copy_un_vnPK6matrixS1_PS_S2_ii,@function
        .size           _Z10copy_un_vnPK6matrixS1_PS_S2_ii,(.L_x_50 - _Z10copy_un_vnPK6matrixS1_PS_S2_ii)
        .other          _Z10copy_un_vnPK6matrixS1_PS_S2_ii,@"STO_CUDA_ENTRY STV_DEFAULT"
_Z10copy_un_vnPK6matrixS1_PS_S2_ii:
.text._Z10copy_un_vnPK6matrixS1_PS_S2_ii:
[----:B------:R-:W-:Y:S01]  /*0000*/  LDC R1, c[0x0][0x37c] ;  /* 0x0000df00ff017b82 */ /* 0x000fe20000000800 */
[----:B------:R-:W0:Y:S07]  /*0010*/  S2R R19, SR_TID.X ;  /* 0x0000000000137919 */ /* 0x000e2e0000002100 */
[----:B------:R-:W0:Y:S01]  /*0020*/  S2UR UR6, SR_CTAID.X ;  /* 0x00000000000679c3 */ /* 0x000e220000002500 */
[----:B------:R-:W1:Y:S07]  /*0030*/  LDCU.64 UR4, c[0x0][0x3a0] ;  /* 0x00007400ff0477ac */ /* 0x000e6e0008000a00 */
[----:B------:R-:W0:Y:S01]  /*0040*/  LDC R0, c[0x0][0x360] ;  /* 0x0000d800ff007b82 */ /* 0x000e220000000800 */
[----:B-1----:R-:W-:Y:S01]  /*0050*/  UIMAD UR4, UR5, UR4, URZ ;  /* 0x00000004050472a4 */ /* 0x002fe2000f8e02ff */
[----:B0-----:R-:W-:-:S05]  /*0060*/  IMAD R19, R0, UR6, R19 ;  /* 0x0000000600137c24 */ /* 0x001fca000f8e0213 */
[----:B------:R-:W-:-:S13]  /*0070*/  ISETP.GE.AND P0, PT, R19, UR4, PT ;  /* 0x0000000413007c0c */ /* 0x000fda000bf06270 */
[----:B------:R-:W-:Y:S05]  /*0080*/  @P0 EXIT ;  /* 0x000000000000094d */ /* 0x000fea0003800000 */
[----:B------:R-:W0:Y:S01]  /*0090*/  LDC.64 R10, c[0x0][0x380] ;  /* 0x0000e000ff0a7b82 */ /* 0x000e220000000a00 */
[----:B------:R-:W0:Y:S02]  /*00a0*/  LDCU.64 UR4, c[0x0][0x358] ;  /* 0x00006b00ff0477ac */ /* 0x000e240008000a00 */
[----:B0-----:R-:W2:Y:S05]  /*00b0*/  LDG.E.64 R2, desc[UR4][R10.64+0x8] ;  /* 0x000008040a027981 */ /* 0x001eaa000c1e1b00 */
[----:B------:R-:W0:Y:S02]  /*00c0*/  LDC.64 R12, c[0x0][0x390] ;  /* 0x0000e400ff0c7b82 */ /* 0x000e240000000a00 */
[----:B0-----:R-:W3:Y:S01]  /*00d0*/  LDG.E.64 R4, desc[UR4][R12.64+0x8] ;  /* 0x000008040c047981 */ /* 0x001ee2000c1e1b00 */
[----:B--2---:R-:W-:-:S06]  /*00e0*/  IMAD.WIDE R2, R19, 0x8, R2 ;  /* 0x0000000813027825 */ /* 0x004fcc00078e0202 */
[----:B------:R-:W2:Y:S01]  /*00f0*/  LDG.E.64 R2, desc[UR4][R2.64] ;  /* 0x0000000402027981 */ /* 0x000ea2000c1e1b00 */
[----:B------:R-:W0:Y:S01]  /*0100*/  LDC.64 R14, c[0x0][0x388] ;  /* 0x0000e200ff0e7b82 */ /* 0x000e220000000a00 */
[----:B---3--:R-:W-:-:S07]  /*0110*/  IMAD.WIDE R4, R19, 0x8, R4 ;  /* 0x0000000813047825 */ /* 0x008fce00078e0204 */
[----:B------:R-:W1:Y:S01]  /*0120*/  LDC.64 R16, c[0x0][0x398] ;  /* 0x0000e600ff107b82 */ /* 0x000e620000000a00 */
[----:B--2---:R-:W-:Y:S04]  /*0130*/  STG.E.64 desc[UR4][R4.64], R2 ;  /* 0x0000000204007986 */ /* 0x004fe8000c101b04 */
[----:B0-----:R-:W2:Y:S04]  /*0140*/  LDG.E.64 R6, desc[UR4][R14.64+0x8] ;  /* 0x000008040e067981 */ /* 0x001ea8000c1e1b00 */
[----:B-1----:R-:W3:Y:S01]  /*0150*/  LDG.E.64 R8, desc[UR4][R16.64+0x8] ;  /* 0x0000080410087981 */ /* 0x002ee2000c1e1b00 */
[----:B--2---:R-:W-:-:S06]  /*0160*/  IMAD.WIDE R6, R19, 0x8, R6 ;  /* 0x0000000813067825 */ /* 0x004fcc00078e0206 */
[----:B------:R-:W2:Y:S01]  /*0170*/  LDG.E.64 R6, desc[UR4][R6.64] ;  /* 0x0000000406067981 */ /* 0x000ea2000c1e1b00 */
[----:B---3--:R-:W-:-:S05]  /*0180*/  IMAD.WIDE R8, R19, 0x8, R8 ;  /* 0x0000000813087825 */ /* 0x008fca00078e0208 */
[----:B--2---:R-:W-:Y:S01]  /*0190*/  STG.E.64 desc[UR4][R8.64], R6 ;  /* 0x0000000608007986 */ /* 0x004fe2000c101b04 */
[----:B------:R-:W-:Y:S05]  /*01a0*/  EXIT ;  /* 0x000000000000794d */ /* 0x000fea0003800000 */
.L_x_17:
        /* <DEDUP_REMOVED lines=13> */
.L_x_50:


//--------------------- .text._Z6calc_pP6matrixPKS_S2_ddii --------------------------
	.section	.text._Z6calc_pP6matrixPKS_S2_ddii,"ax",@progbits
	.align	128
        .global         _Z6calc_pP6matrixPKS_S2_ddii
        .type           _Z6calc_pP6matrixPKS_S2_ddii,@function
        .size           _Z6calc_pP6matrixPKS_S2_ddii,(.L_x_46 - _Z6calc_pP6matrixPKS_S2_ddii)
        .other          _Z6calc_pP6matrixPKS_S2_ddii,@"STO_CUDA_ENTRY STV_DEFAULT"
_Z6calc_pP6matrixPKS_S2_ddii:
.text._Z6calc_pP6matrixPKS_S2_ddii:
        /* <DEDUP_REMOVED lines=21> */
[----:B------:R-:W-:Y:S02]  /*0150*/  IMAD R0, R9, R0, R4 ;  /* 0x0000000009007224 */ /* 0x000fe400078e0204 */
[----:B------:R-:W-:-:S03]  /*0160*/  VIADD R4, R3, 0xffffffff ;  /* 0xffffffff03047836 */ /* 0x000fc60000000000 */
[----:B------:R-:W-:-:S13]  /*0170*/  ISETP.GT.U32.AND P1, PT, R9, R0, PT ;  /* 0x000000000900720c */ /* 0x000fda0003f24070 */
[----:B------:R-:W-:Y:S02]  /*0180*/  @!P1 IMAD.IADD R0, R0, 0x1, -R9 ;  /* 0x0000000100009824 */ /* 0x000fe400078e0a09 */
[----:B------:R-:W-:Y:S01]  /*0190*/  @!P1 VIADD R7, R7, 0x1 ;  /* 0x0000000107079836 */ /* 0x000fe20000000000 */
[----:B------:R-:W-:Y:S02]  /*01a0*/  ISETP.NE.AND P1, PT, R2, RZ, PT ;  /* 0x000000ff0200720c */ /* 0x000fe40003f25270 */
[----:B------:R-:W-:Y:S01]  /*01b0*/  ISETP.GE.U32.AND P0, PT, R0, R9, PT ;  /* 0x000000090000720c */ /* 0x000fe20003f06070 */
[----:B------:R-:W-:Y:S01]  /*01c0*/  VIADD R9, R2, 0xffffffff ;  /* 0xffffffff02097836 */ /* 0x000fe20000000000 */
[----:B------:R-:W-:-:S04]  /*01d0*/  LOP3.LUT R0, R5, R2, RZ, 0x3c, !PT ;  /* 0x0000000205007212 */ /* 0x000fc800078e3cff */
[----:B------:R-:W-:-:S07]  /*01e0*/  ISETP.GE.AND P2, PT, R0, RZ, PT ;  /* 0x000000ff0000720c */ /* 0x000fce0003f46270 */
[----:B------:R-:W-:-:S06]  /*01f0*/  @P0 VIADD R7, R7, 0x1 ;  /* 0x0000000107070836 */ /* 0x000fcc0000000000 */
[----:B------:R-:W-:Y:S01]  /*0200*/  @!P2 IMAD.MOV R7, RZ, RZ, -R7 ;  /* 0x000000ffff07a224 */ /* 0x000fe200078e0a07 */
[----:B------:R-:W-:-:S05]  /*0210*/  @!P1 LOP3.LUT R7, RZ, R2, RZ, 0x33, !PT ;  /* 0x00000002ff079212 */ /* 0x000fca00078e33ff */
[----:B------:R-:W-:-:S04]  /*0220*/  IMAD.MOV R0, RZ, RZ, -R7 ;  /* 0x000000ffff007224 */ /* 0x000fc800078e0a07 */
[----:B------:R-:W-:-:S05]  /*0230*/  IMAD R0, R2, R0, R5 ;  /* 0x0000000002007224 */ /* 0x000fca00078e0205 */
[----:B------:R-:W-:Y:S02]  /*0240*/  ISETP.GE.AND P0, PT, R0, R9, PT ;  /* 0x000000090000720c */ /* 0x000fe40003f06270 */
[C---:B------:R-:W-:Y:S02]  /*0250*/  VIMNMX R0, PT, PT, R7.reuse, R0, PT ;  /* 0x0000000007007248 */ /* 0x040fe40003fe0100 */
[----:B------:R-:W-:-:S04]  /*0260*/  ISETP.GE.OR P0, PT, R7, R4, P0 ;  /* 0x000000040700720c */ /* 0x000fc80000706670 */
[----:B------:R-:W-:-:S13]  /*0270*/  ISETP.LT.OR P0, PT, R0, 0x1, P0 ;  /* 0x000000010000780c */ /* 0x000fda0000701670 */
[----:B------:R-:W-:Y:S05]  /*0280*/  @P0 EXIT ;  /* 0x000000000000094d */ /* 0x000fea0003800000 */
[----:B------:R-:W0:Y:S01]  /*0290*/  LDC.64 R6, c[0x0][0x388] ;  /* 0x0000e200ff067b82 */ /* 0x000e220000000a00 */
[----:B------:R-:W0:Y:S07]  /*02a0*/  LDCU.64 UR4, c[0x0][0x358] ;  /* 0x00006b00ff0477ac */ /* 0x000e2e0008000a00 */
[----:B------:R-:W1:Y:S01]  /*02b0*/  LDC.64 R10, c[0x0][0x390] ;  /* 0x0000e400ff0a7b82 */ /* 0x000e620000000a00 */
[----:B------:R-:W-:-:S07]  /*02c0*/  IMAD.IADD R23, R5, 0x1, -R2 ;  /* 0x0000000105177824 */ /* 0x000fce00078e0a02 */
[----:B------:R-:W2:Y:S01]  /*02d0*/  LDC.64 R12, c[0x0][0x3a0] ;  /* 0x0000e800ff0c7b82 */ /* 0x000ea20000000a00 */
[----:B0-----:R-:W3:Y:S04]  /*02e0*/  LDG.E.64 R6, desc[UR4][R6.64+0x8] ;  /* 0x0000080406067981 */ /* 0x001ee8000c1e1b00 */
[----:B-1----:R0:W4:Y:S03]  /*02f0*/  LDG.E.64 R8, desc[UR4][R10.64+0x8] ;  /* 0x000008040a087981 */ /* 0x002126000c1e1b00 */
[----:B0-----:R-:W0:Y:S01]  /*0300*/  LDC.64 R10, c[0x0][0x398] ;  /* 0x0000e600ff0a7b82 */ /* 0x001e220000000a00 */
[----:B--2---:R-:W-:Y:S01]  /*0310*/  DMUL R16, R12, R12 ;  /* 0x0000000c0c107228 */ /* 0x004fe20000000000 */
[----:B---3--:R-:W-:-:S04]  /*0320*/  IMAD.WIDE R28, R5, 0x8, R6 ;  /* 0x00000008051c7825 */ /* 0x008fc800078e0206 */
[----:B------:R-:W-:-:S04]  /*0330*/  IMAD.WIDE R22, R23, 0x8, R6 ;  /* 0x0000000817167825 */ /* 0x000fc800078e0206 */
[----:B------:R-:W-:Y:S02]  /*0340*/  IMAD.WIDE R26, R2, 0x8, R28 ;  /* 0x00000008021a7825 */ /* 0x000fe400078e021c */
[----:B------:R-:W2:Y:S02]  /*0350*/  LDG.E.64 R22, desc[UR4][R22.64] ;  /* 0x0000000416167981 */ /* 0x000ea4000c1e1b00 */
[----:B----4-:R-:W-:Y:S02]  /*0360*/  IMAD.WIDE R24, R5, 0x8, R8 ;  /* 0x0000000805187825 */ /* 0x010fe400078e0208 */
[----:B------:R-:W2:Y:S04]  /*0370*/  LDG.E.64 R26, desc[UR4][R26.64] ;  /* 0x000000041a1a7981 */ /* 0x000ea8000c1e1b00 */
[----:B------:R-:W3:Y:S04]  /*0380*/  LDG.E.64 R24, desc[UR4][R24.64] ;  /* 0x0000000418187981 */ /* 0x000ee8000c1e1b00 */
[----:B------:R-:W4:Y:S04]  /*0390*/  LDG.E.64 R2, desc[UR4][R28.64+0x8] ;  /* 0x000008041c027981 */ /* 0x000f28000c1e1b00 */
[----:B------:R-:W4:Y:S01]  /*03a0*/  LDG.E.64 R8, desc[UR4][R28.64+-0x8] ;  /* 0xfffff8041c087981 */ /* 0x000f22000c1e1b00 */
[----:B0-----:R-:W-:-:S08]  /*03b0*/  DMUL R14, R10, R10 ;  /* 0x0000000a0a0e7228 */ /* 0x001fd00000000000 */
[----:B------:R-:W-:-:S08]  /*03c0*/  DADD R6, R16, R14 ;  /* 0x0000000010067229 */ /* 0x000fd0000000000e */
[----:B------:R-:W-:-:S06]  /*03d0*/  DADD R6, R6, R6 ;  /* 0x0000000006067229 */ /* 0x000fcc0000000006 */
[----:B------:R-:W0:Y:S01]  /*03e0*/  MUFU.RCP64H R19, R7 ;  /* 0x0000000700137308 */ /* 0x000e220000001800 */
[----:B------:R-:W-:-:S06]  /*03f0*/  IMAD.MOV.U32 R18, RZ, RZ, 0x1 ;  /* 0x00000001ff127424 */ /* 0x000fcc00078e00ff */
[----:B0-----:R-:W-:-:S08]  /*0400*/  DFMA R20, -R6, R18, 1 ;  /* 0x3ff000000614742b */ /* 0x001fd00000000112 */
[----:B------:R-:W-:-:S08]  /*0410*/  DFMA R20, R20, R20, R20 ;  /* 0x000000141414722b */ /* 0x000fd00000000014 */
[----:B------:R-:W-:Y:S01]  /*0420*/  DFMA R20, R18, R20, R18 ;  /* 0x000000141214722b */ /* 0x000fe20000000012 */
[----:B------:R-:W-:Y:S01]  /*0430*/  BSSY.RECONVERGENT B0, `(.L_x_18) ;  /* 0x0000016000007945 */ /* 0x000fe20003800200 */
[----:B--2---:R-:W-:Y:S02]  /*0440*/  DADD R22, R26, R22 ;  /* 0x000000001a167229 */ /* 0x004fe40000000016 */
[----:B---3--:R-:W-:-:S06]  /*0450*/  DMUL R24, R24, R10 ;  /* 0x0000000a18187228 */ /* 0x008fcc0000000000 */
[----:B------:R-:W-:Y:S02]  /*0460*/  DMUL R22, R14, R22 ;  /* 0x000000160e167228 */ /* 0x000fe40000000000 */
[----:B----4-:R-:W-:Y:S02]  /*0470*/  DADD R2, R2, R8 ;  /* 0x0000000002027229 */ /* 0x010fe40000000008 */
[----:B------:R-:W-:Y:S02]  /*0480*/  DMUL R24, R24, R10 ;  /* 0x0000000a18187228 */ /* 0x000fe40000000000 */
[----:B------:R-:W-:-:S04]  /*0490*/  DFMA R10, -R6, R20, 1 ;  /* 0x3ff00000060a742b */ /* 0x000fc80000000114 */
[----:B------:R-:W-:Y:S02]  /*04a0*/  DFMA R2, R16, R2, R22 ;  /* 0x000000021002722b */ /* 0x000fe40000000016 */
[----:B------:R-:W-:Y:S02]  /*04b0*/  DMUL R8, R24, R12 ;  /* 0x0000000c18087228 */ /* 0x000fe40000000000 */
[----:B------:R-:W-:-:S06]  /*04c0*/  DFMA R10, R20, R10, R20 ;  /* 0x0000000a140a722b */ /* 0x000fcc0000000014 */
[----:B------:R-:W-:-:S08]  /*04d0*/  DFMA R8, -R8, R12, R2 ;  /* 0x0000000c0808722b */ /* 0x000fd00000000102 */
[----:B------:R-:W-:-:S08]  /*04e0*/  DMUL R2, R8, R10 ;  /* 0x0000000a08027228 */ /* 0x000fd00000000000 */
[----:B------:R-:W-:-:S08]  /*04f0*/  DFMA R12, -R6, R2, R8 ;  /* 0x00000002060c722b */ /* 0x000fd00000000108 */
[----:B------:R-:W-:Y:S01]  /*0500*/  DFMA R2, R10, R12, R2 ;  /* 0x0000000c0a02722b */ /* 0x000fe20000000002 */
[----:B------:R-:W-:-:S09]  /*0510*/  FSETP.GEU.AND P1, PT, |R9|, 6.5827683646048100446e-37, PT ;  /* 0x036000000900780b */ /* 0x000fd20003f2e200 */
[----:B------:R-:W-:-:S05]  /*0520*/  FFMA R0, RZ, R7, R3 ;  /* 0x00000007ff007223 */ /* 0x000fca0000000003 */
[----:B------:R-:W-:-:S13]  /*0530*/  FSETP.GT.AND P0, PT, |R0|, 1.469367938527859385e-39, PT ;  /* 0x001000000000780b */ /* 0x000fda0003f04200 */
[----:B------:R-:W-:Y:S05]  /*0540*/  @P0 BRA P1, `(.L_x_19) ;  /* 0x0000000000100947 */ /* 0x000fea0000800000 */
[----:B------:R-:W-:-:S07]  /*0550*/  MOV R0, 0x570 ;  /* 0x0000057000007802 */ /* 0x000fce0000000f00 */
[----:B------:R-:W-:Y:S05]  /*0560*/  CALL.REL.NOINC `($__internal_1_$__cuda_sm20_div_rn_f64_full) ;  /* 0x0000000000207944 */ /* 0x000fea0003c00000 */
[----:B------:R-:W-:Y:S02]  /*0570*/  IMAD.MOV.U32 R2, RZ, RZ, R12 ;  /* 0x000000ffff027224 */ /* 0x000fe400078e000c */
[----:B------:R-:W-:-:S07]  /*0580*/  IMAD.MOV.U32 R3, RZ, RZ, R13 ;  /* 0x000000ffff037224 */ /* 0x000fce00078e000d */
.L_x_19:
[----:B------:R-:W-:Y:S05]  /*0590*/  BSYNC.RECONVERGENT B0 ;  /* 0x0000000000007941 */ /* 0x000fea0003800200 */
.L_x_18:
[----:B------:R-:W0:Y:S02]  /*05a0*/  LDC.64 R8, c[0x0][0x380] ;  /* 0x0000e000ff087b82 */ /* 0x000e240000000a00 */
[----:B0-----:R-:W2:Y:S02]  /*05b0*/  LDG.E.64 R6, desc[UR4][R8.64+0x8] ;  /* 0x0000080408067981 */ /* 0x001ea4000c1e1b00 */
[----:B--2---:R-:W-:-:S05]  /*05c0*/  IMAD.WIDE R6, R5, 0x8, R6 ;  /* 0x0000000805067825 */ /* 0x004fca00078e0206 */
[----:B------:R-:W-:Y:S01]  /*05d0*/  STG.E.64 desc[UR4][R6.64], R2 ;  /* 0x0000000206007986 */ /* 0x000fe2000c101b04 */
[----:B------:R-:W-:Y:S05]  /*05e0*/  EXIT ;  /* 0x000000000000794d */ /* 0x000fea0003800000 */
        .weak           $__internal_1_$__cuda_sm20_div_rn_f64_full
        .type           $__internal_1_$__cuda_sm20_div_rn_f64_full,@function
        .size           $__internal_1_$__cuda_sm20_div_rn_f64_full,(.L_x_46 - $__internal_1_$__cuda_sm20_div_rn_f64_full)
$__internal_1_$__cuda_sm20_div_rn_f64_full:
[C---:B------:R-:W-:Y:S01]  /*05f0*/  FSETP.GEU.AND P0, PT, |R7|.reuse, 1.469367938527859385e-39, PT ;  /* 0x001000000700780b */ /* 0x040fe20003f0e200 */
[----:B------:R-:W-:Y:S01]  /*0600*/  IMAD.MOV.U32 R14, RZ, RZ, 0x1 ;  /* 0x00000001ff0e7424 */ /* 0x000fe200078e00ff */
[----:B------:R-:W-:Y:S01]  /*0610*/  LOP3.LUT R2, R7, 0x800fffff, RZ, 0xc0, !PT ;  /* 0x800fffff07027812 */ /* 0x000fe200078ec0ff */
[----:B------:R-:W-:Y:S01]  /*0620*/  IMAD.MOV.U32 R12, RZ, RZ, 0x1ca00000 ;  /* 0x1ca00000ff0c7424 */ /* 0x000fe200078e00ff */
[C---:B------:R-:W-:Y:S01]  /*0630*/  FSETP.GEU.AND P2, PT, |R9|.reuse, 1.469367938527859385e-39, PT ;  /* 0x001000000900780b */ /* 0x040fe20003f4e200 */
[----:B------:R-:W-:Y:S01]  /*0640*/  BSSY.RECONVERGENT B1, `(.L_x_20) ;  /* 0x0000053000017945 */ /* 0x000fe20003800200 */
[----:B------:R-:W-:Y:S01]  /*0650*/  LOP3.LUT R3, R2, 0x3ff00000, RZ, 0xfc, !PT ;  /* 0x3ff0000002037812 */ /* 0x000fe200078efcff */
[----:B------:R-:W-:Y:S01]  /*0660*/  IMAD.MOV.U32 R2, RZ, RZ, R6 ;  /* 0x000000ffff027224 */ /* 0x000fe200078e0006 */
[----:B------:R-:W-:Y:S02]  /*0670*/  LOP3.LUT R4, R9, 0x7ff00000, RZ, 0xc0, !PT ;  /* 0x7ff0000009047812 */ /* 0x000fe400078ec0ff */
[----:B------:R-:W-:-:S03]  /*0680*/  LOP3.LUT R13, R7, 0x7ff00000, RZ, 0xc0, !PT ;  /* 0x7ff00000070d7812 */ /* 0x000fc600078ec0ff */
[----:B------:R-:W-:Y:S01]  /*0690*/  @!P0 DMUL R2, R6, 8.98846567431157953865e+307 ;  /* 0x7fe0000006028828 */ /* 0x000fe20000000000 */
[C---:B------:R-:W-:Y:S01]  /*06a0*/  ISETP.GE.U32.AND P1, PT, R4.reuse, R13, PT ;  /* 0x0000000d0400720c */ /* 0x040fe20003f26070 */
[----:B------:R-:W-:Y:S02]  /*06b0*/  IMAD.MOV.U32 R21, RZ, RZ, R4 ;  /* 0x000000ffff157224 */ /* 0x000fe400078e0004 */
[----:B------:R-:W-:Y:S01]  /*06c0*/  @!P2 LOP3.LUT R17, R7, 0x7ff00000, RZ, 0xc0, !PT ;  /* 0x7ff000000711a812 */ /* 0x000fe200078ec0ff */
[----:B------:R-:W-:Y:S01]  /*06d0*/  @!P2 IMAD.MOV.U32 R16, RZ, RZ, RZ ;  /* 0x000000ffff10a224 */ /* 0x000fe200078e00ff */
[----:B------:R-:W0:Y:S01]  /*06e0*/  MUFU.RCP64H R15, R3 ;  /* 0x00000003000f7308 */ /* 0x000e220000001800 */
[----:B------:R-:W-:Y:S01]  /*06f0*/  IMAD.MOV.U32 R20, RZ, RZ, R13 ;  /* 0x000000ffff147224 */ /* 0x000fe200078e000d */
[----:B------:R-:W-:Y:S02]  /*0700*/  @!P2 ISETP.GE.U32.AND P3, PT, R4, R17, PT ;  /* 0x000000110400a20c */ /* 0x000fe40003f66070 */
[----:B------:R-:W-:-:S02]  /*0710*/  @!P0 LOP3.LUT R20, R3, 0x7ff00000, RZ, 0xc0, !PT ;  /* 0x7ff0000003148812 */ /* 0x000fc400078ec0ff */
[----:B------:R-:W-:-:S03]  /*0720*/  @!P2 SEL R17, R12, 0x63400000, !P3 ;  /* 0x634000000c11a807 */ /* 0x000fc60005800000 */
[----:B------:R-:W-:Y:S01]  /*0730*/  VIADD R22, R20, 0xffffffff ;  /* 0xffffffff14167836 */ /* 0x000fe20000000000 */
[----:B------:R-:W-:-:S04]  /*0740*/  @!P2 LOP3.LUT R17, R17, 0x80000000, R9, 0xf8, !PT ;  /* 0x800000001111a812 */ /* 0x000fc800078ef809 */
[----:B------:R-:W-:Y:S01]  /*0750*/  @!P2 LOP3.LUT R17, R17, 0x100000, RZ, 0xfc, !PT ;  /* 0x001000001111a812 */ /* 0x000fe200078efcff */
[----:B0-----:R-:W-:-:S08]  /*0760*/  DFMA R10, R14, -R2, 1 ;  /* 0x3ff000000e0a742b */ /* 0x001fd00000000802 */
[----:B------:R-:W-:-:S08]  /*0770*/  DFMA R10, R10, R10, R10 ;  /* 0x0000000a0a0a722b */ /* 0x000fd0000000000a */
[----:B------:R-:W-:Y:S01]  /*0780*/  DFMA R14, R14, R10, R14 ;  /* 0x0000000a0e0e722b */ /* 0x000fe2000000000e */
[----:B------:R-:W-:Y:S01]  /*0790*/  SEL R11, R12, 0x63400000, !P1 ;  /* 0x634000000c0b7807 */ /* 0x000fe20004800000 */
[----:B------:R-:W-:-:S03]  /*07a0*/  IMAD.MOV.U32 R10, RZ, RZ, R8 ;  /* 0x000000ffff0a7224 */ /* 0x000fc600078e0008 */
[----:B------:R-:W-:-:S03]  /*07b0*/  LOP3.LUT R11, R11, 0x800fffff, R9, 0xf8, !PT ;  /* 0x800fffff0b0b7812 */ /* 0x000fc600078ef809 */
[----:B------:R-:W-:-:S03]  /*07c0*/  DFMA R18, R14, -R2, 1 ;  /* 0x3ff000000e12742b */ /* 0x000fc60000000802 */
[----:B------:R-:W-:-:S05]  /*07d0*/  @!P2 DFMA R10, R10, 2, -R16 ;  /* 0x400000000a0aa82b */ /* 0x000fca0000000810 */
[----:B------:R-:W-:-:S05]  /*07e0*/  DFMA R14, R14, R18, R14 ;  /* 0x000000120e0e722b */ /* 0x000fca000000000e */
[----:B------:R-:W-:-:S03]  /*07f0*/  @!P2 LOP3.LUT R21, R11, 0x7ff00000, RZ, 0xc0, !PT ;  /* 0x7ff000000b15a812 */ /* 0x000fc600078ec0ff */
[----:B------:R-:W-:Y:S02]  /*0800*/  DMUL R16, R14, R10 ;  /* 0x0000000a0e107228 */ /* 0x000fe40000000000 */
[----:B------:R-:W-:-:S05]  /*0810*/  VIADD R13, R21, 0xffffffff ;  /* 0xffffffff150d7836 */ /* 0x000fca0000000000 */
[----:B------:R-:W-:Y:S01]  /*0820*/  ISETP.GT.U32.AND P0, PT, R13, 0x7feffffe, PT ;  /* 0x7feffffe0d00780c */ /* 0x000fe20003f04070 */
[----:B------:R-:W-:-:S03]  /*0830*/  DFMA R18, R16, -R2, R10 ;  /* 0x800000021012722b */ /* 0x000fc6000000000a */
[----:B------:R-:W-:-:S05]  /*0840*/  ISETP.GT.U32.OR P0, PT, R22, 0x7feffffe, P0 ;  /* 0x7feffffe1600780c */ /* 0x000fca0000704470 */
[----:B------:R-:W-:-:S08]  /*0850*/  DFMA R14, R14, R18, R16 ;  /* 0x000000120e0e722b */ /* 0x000fd00000000010 */
[----:B------:R-:W-:Y:S05]  /*0860*/  @P0 BRA `(.L_x_21) ;  /* 0x00000000006c0947 */ /* 0x000fea0003800000 */
[----:B------:R-:W-:-:S04]  /*0870*/  LOP3.LUT R9, R7, 0x7ff00000, RZ, 0xc0, !PT ;  /* 0x7ff0000007097812 */ /* 0x000fc800078ec0ff */
[CC--:B------:R-:W-:Y:S02]  /*0880*/  VIADDMNMX R8, R4.reuse, -R9.reuse, 0xb9600000, !PT ;  /* 0xb960000004087446 */ /* 0x0c0fe40007800909 */
[----:B------:R-:W-:Y:S02]  /*0890*/  ISETP.GE.U32.AND P0, PT, R4, R9, PT ;  /* 0x000000090400720c */ /* 0x000fe40003f06070 */
[----:B------:R-:W-:Y:S02]  /*08a0*/  VIMNMX R8, PT, PT, R8, 0x46a00000, PT ;  /* 0x46a0000008087848 */ /* 0x000fe40003fe0100 */
[----:B------:R-:W-:-:S05]  /*08b0*/  SEL R9, R12, 0x63400000, !P0 ;  /* 0x634000000c097807 */ /* 0x000fca0004000000 */
[----:B------:R-:W-:Y:S02]  /*08c0*/  IMAD.IADD R4, R8, 0x1, -R9 ;  /* 0x0000000108047824 */ /* 0x000fe400078e0a09 */
[----:B------:R-:W-:Y:S02]  /*08d0*/  IMAD.MOV.U32 R8, RZ, RZ, RZ ;  /* 0x000000ffff087224 */ /* 0x000fe400078e00ff */
[----:B------:R-:W-:-:S06]  /*08e0*/  VIADD R9, R4, 0x7fe00000 ;  /* 0x7fe0000004097836 */ /* 0x000fcc0000000000 */
[----:B------:R-:W-:-:S10]  /*08f0*/  DMUL R12, R14, R8 ;  /* 0x000000080e0c7228 */ /* 0x000fd40000000000 */
[----:B------:R-:W-:-:S13]  /*0900*/  FSETP.GTU.AND P0, PT, |R13|, 1.469367938527859385e-39, PT ;  /* 0x001000000d00780b */ /* 0x000fda0003f0c200 */
[----:B------:R-:W-:Y:S05]  /*0910*/  @P0 BRA `(.L_x_22) ;  /* 0x0000000000940947 */ /* 0x000fea0003800000 */
[----:B------:R-:W-:Y:S01]  /*0920*/  DFMA R2, R14, -R2, R10 ;  /* 0x800000020e02722b */ /* 0x000fe2000000000a */
[----:B------:R-:W-:-:S09]  /*0930*/  IMAD.MOV.U32 R8, RZ, RZ, RZ ;  /* 0x000000ffff087224 */ /* 0x000fd200078e00ff */
[C---:B------:R-:W-:Y:S02]  /*0940*/  FSETP.NEU.AND P0, PT, R3.reuse, RZ, PT ;  /* 0x000000ff0300720b */ /* 0x040fe40003f0d000 */
[----:B------:R-:W-:-:S04]  /*0950*/  LOP3.LUT R7, R3, 0x80000000, R7, 0x48, !PT ;  /* 0x8000000003077812 */ /* 0x000fc800078e4807 */
[----:B------:R-:W-:-:S07]  /*0960*/  LOP3.LUT R9, R7, R9, RZ, 0xfc, !PT ;  /* 0x0000000907097212 */ /* 0x000fce00078efcff */
[----:B------:R-:W-:Y:S05]  /*0970*/  @!P0 BRA `(.L_x_22) ;  /* 0x00000000007c8947 */ /* 0x000fea0003800000 */
[----:B------:R-:W-:Y:S01]  /*0980*/  IMAD.MOV R3, RZ, RZ, -R4 ;  /* 0x000000ffff037224 */ /* 0x000fe200078e0a04 */
[----:B------:R-:W-:Y:S01]  /*0990*/  DMUL.RP R8, R14, R8 ;  /* 0x000000080e087228 */ /* 0x000fe20000008000 */
[----:B------:R-:W-:-:S06]  /*09a0*/  IMAD.MOV.U32 R2, RZ, RZ, RZ ;  /* 0x000000ffff027224 */ /* 0x000fcc00078e00ff */
[----:B------:R-:W-:-:S03]  /*09b0*/  DFMA R2, R12, -R2, R14 ;  /* 0x800000020c02722b */ /* 0x000fc6000000000e */
[----:B------:R-:W-:-:S03]  /*09c0*/  LOP3.LUT R7, R9, R7, RZ, 0x3c, !PT ;  /* 0x0000000709077212 */ /* 0x000fc600078e3cff */
[----:B------:R-:W-:-:S04]  /*09d0*/  IADD3 R2, PT, PT, -R4, -0x43300000, RZ ;  /* 0xbcd0000004027810 */ /* 0x000fc80007ffe1ff */
[----:B------:R-:W-:-:S04]  /*09e0*/  FSETP.NEU.AND P0, PT, |R3|, R2, PT ;  /* 0x000000020300720b */ /* 0x000fc80003f0d200 */
[----:B------:R-:W-:Y:S02]  /*09f0*/  FSEL R12, R8, R12, !P0 ;  /* 0x0000000c080c7208 */ /* 0x000fe40004000000 */
[----:B------:R-:W-:Y:S01]  /*0a00*/  FSEL R13, R7, R13, !P0 ;  /* 0x0000000d070d7208 */ /* 0x000fe20004000000 */
[----:B------:R-:W-:Y:S06]  /*0a10*/  BRA `(.L_x_22) ;  /* 0x0000000000547947 */ /* 0x000fec0003800000 */
.L_x_21:
        /* <DEDUP_REMOVED lines=12> */
[----:B------:R-:W-:Y:S02]  /*0ae0*/  @!P0 IMAD.MOV.U32 R12, RZ, RZ, RZ ;  /* 0x000000ffff0c8224 */ /* 0x000fe400078e00ff */
[----:B------:R-:W-:Y:S02]  /*0af0*/  @P0 IMAD.MOV.U32 R12, RZ, RZ, RZ ;  /* 0x000000ffff0c0224 */ /* 0x000fe400078e00ff */
[----:B------:R-:W-:Y:S01]  /*0b00*/  @P0 IMAD.MOV.U32 R13, RZ, RZ, R2 ;  /* 0x000000ffff0d0224 */ /* 0x000fe200078e0002 */
[----:B------:R-:W-:Y:S06]  /*0b10*/  BRA `(.L_x_22) ;  /* 0x0000000000147947 */ /* 0x000fec0003800000 */
.L_x_24:
[----:B------:R-:W-:Y:S01]  /*0b20*/  LOP3.LUT R13, R7, 0x80000, RZ, 0xfc, !PT ;  /* 0x00080000070d7812 */ /* 0x000fe200078efcff */
[----:B------:R-:W-:Y:S01]  /*0b30*/  IMAD.MOV.U32 R12, RZ, RZ, R6 ;  /* 0x000000ffff0c7224 */ /* 0x000fe200078e0006 */
[----:B------:R-:W-:Y:S06]  /*0b40*/  BRA `(.L_x_22) ;  /* 0x0000000000087947 */ /* 0x000fec0003800000 */
.L_x_23:
[----:B------:R-:W-:Y:S01]  /*0b50*/  LOP3.LUT R13, R9, 0x80000, RZ, 0xfc, !PT ;  /* 0x00080000090d7812 */ /* 0x000fe200078efcff */
[----:B------:R-:W-:-:S07]  /*0b60*/  IMAD.MOV.U32 R12, RZ, RZ, R8 ;  /* 0x000000ffff0c7224 */ /* 0x000fce00078e0008 */
.L_x_22:
[----:B------:R-:W-:Y:S05]  /*0b70*/  BSYNC.RECONVERGENT B1 ;  /* 0x0000000000017941 */ /* 0x000fea0003800200 */
.L_x_20:
[----:B------:R-:W-:Y:S02]  /*0b80*/  IMAD.MOV.U32 R2, RZ, RZ, R0 ;  /* 0x000000ffff027224 */ /* 0x000fe400078e0000 */
[----:B------:R-:W-:-:S04]  /*0b90*/  IMAD.MOV.U32 R3, RZ, RZ, 0x0 ;  /* 0x00000000ff037424 */ /* 0x000fc800078e00ff */
[----:B------:R-:W-:Y:S05]  /*0ba0*/  RET.REL.NODEC R2 `(_Z6calc_pP6matrixPKS_S2_ddii) ;  /* 0xfffffff402147950 */ /* 0x000fea0003c3ffff */
.L_x_25:
        /* <DEDUP_REMOVED lines=13> */
.L_x_46:


//--------------------- .text._Z7copy_pnPK6matrixPS_ii --------------------------
	.section	.text._Z7copy_pnPK6matrixPS_ii,"ax",@progbits
	.align	128
        .global         _Z7copy_pnPK6matrixPS_ii
        .type           _Z7copy_pnPK6matrixPS_ii,@function
        .size           _Z7copy_pnPK6matrixPS_ii,(.L_x_52 - _Z7copy_pnPK6matrixPS_ii)
        .other          _Z7copy_pnPK6matrixPS_ii,@"STO_CUDA_ENTRY STV_DEFAULT"
_Z7copy_pnPK6matrixPS_ii:
.text._Z7copy_pnPK6matrixPS_ii:
        /* <DEDUP_REMOVED lines=16> */
[----:B---3--:R-:W-:-:S05]  /*0100*/  IMAD.WIDE R4, R11, 0x8, R4 ;  /* 0x000000080b047825 */ /* 0x008fca00078e0204 */
[----:B--2---:R-:W-:Y:S01]  /*0110*/  STG.E.64 desc[UR4][R4.64], R2 ;  /* 0x0000000204007986 */ /* 0x004fe2000c101b04 */
[----:B------:R-:W-:Y:S05]  /*0120*/  EXIT ;  /* 0x000000000000794d */ /* 0x000fea0003800000 */
.L_x_26:
        /* <DEDUP_REMOVED lines=13> */
.L_x_52:


//--------------------- .text._Z9compute_bP6matrixPKS_S2_ddddii --------------------------
	.section	.text._Z9compute_bP6matrixPKS_S2_ddddii,"ax",@progbits
	.align	128
        .global         _Z9compute_bP6matrixPKS_S2_ddddii
        .type           _Z9compute_bP6matrixPKS_S2_ddddii,@function
        .size           _Z9compute_bP6matrixPKS_S2_ddddii,(.L_x_48 - _Z9compute_bP6matrixPKS_S2_ddddii)
        .other          _Z9compute_bP6matrixPKS_S2_ddddii,@"STO_CUDA_ENTRY STV_DEFAULT"
_Z9compute_bP6matrixPKS_S2_ddddii:
.text._Z9compute_bP6matrixPKS_S2_ddddii:
        /* <DEDUP_REMOVED lines=31> */
[----:B------:R-:W-:Y:S02]  /*01f0*/  @!P2 IADD3 R5, PT, PT, -R5, RZ, RZ ;  /* 0x000000ff0505a210 */ /* 0x000fe40007ffe1ff */
[----:B------:R-:W-:-:S05]  /*0200*/  @!P1 LOP3.LUT R5, RZ, R2, RZ, 0x33, !PT ;  /* 0x00000002ff059212 */ /* 0x000fca00078e33ff */
[----:B------:R-:W-:-:S04]  /*0210*/  IMAD.MOV R0, RZ, RZ, -R5 ;  /* 0x000000ffff007224 */ /* 0x000fc800078e0a05 */
[----:B------:R-:W-:Y:S02]  /*0220*/  IMAD R0, R2, R0, R7 ;  /* 0x0000000002007224 */ /* 0x000fe400078e0207 */
[----:B------:R-:W-:-:S03]  /*0230*/  VIADD R2, R3, 0xffffffff ;  /* 0xffffffff03027836 */ /* 0x000fc60000000000 */
[----:B------:R-:W-:Y:S02]  /*0240*/  ISETP.GE.AND P0, PT, R0, R9, PT ;  /* 0x000000090000720c */ /* 0x000fe40003f06270 */
[C---:B------:R-:W-:Y:S02]  /*0250*/  VIMNMX R0, PT, PT, R5.reuse, R0, PT ;  /* 0x0000000005007248 */ /* 0x040fe40003fe0100 */
[----:B------:R-:W-:-:S04]  /*0260*/  ISETP.GE.OR P0, PT, R5, R2, P0 ;  /* 0x000000020500720c */ /* 0x000fc80000706670 */
[----:B------:R-:W-:-:S13]  /*0270*/  ISETP.LT.OR P0, PT, R0, 0x1, P0 ;  /* 0x000000010000780c */ /* 0x000fda0000701670 */
[----:B------:R-:W-:Y:S05]  /*0280*/  @P0 EXIT ;  /* 0x000000000000094d */ /* 0x000fea0003800000 */
[----:B------:R-:W0:Y:S01]  /*0290*/  LDC R0, c[0x0][0x3a4] ;  /* 0x0000e900ff007b82 */ /* 0x000e220000000800 */
[----:B------:R-:W1:Y:S07]  /*02a0*/  LDCU.64 UR4, c[0x0][0x358] ;  /* 0x00006b00ff0477ac */ /* 0x000e6e0008000a00 */
[----:B------:R-:W2:Y:S01]  /*02b0*/  LDC.64 R24, c[0x0][0x3a0] ;  /* 0x0000e800ff187b82 */ /* 0x000ea20000000a00 */
[----:B0-----:R-:W2:Y:S01]  /*02c0*/  MUFU.RCP64H R3, R0 ;  /* 0x0000000000037308 */ /* 0x001ea20000001800 */
[----:B------:R-:W-:-:S05]  /*02d0*/  VIADD R2, R0, 0x300402 ;  /* 0x0030040200027836 */ /* 0x000fca0000000000 */
[----:B------:R-:W-:Y:S01]  /*02e0*/  FSETP.GEU.AND P0, PT, |R2|, 5.8789094863358348022e-39, PT ;  /* 0x004004020200780b */ /* 0x000fe20003f0e200 */
[----:B--2---:R-:W-:-:S08]  /*02f0*/  DFMA R4, R2, -R24, 1 ;  /* 0x3ff000000204742b */ /* 0x004fd00000000818 */
[----:B------:R-:W-:-:S08]  /*0300*/  DFMA R4, R4, R4, R4 ;  /* 0x000000040404722b */ /* 0x000fd00000000004 */
[----:B------:R-:W-:-:S08]  /*0310*/  DFMA R4, R2, R4, R2 ;  /* 0x000000040204722b */ /* 0x000fd00000000002 */
[----:B------:R-:W-:-:S08]  /*0320*/  DFMA R24, R4, -R24, 1 ;  /* 0x3ff000000418742b */ /* 0x000fd00000000818 */
[----:B------:R-:W-:Y:S01]  /*0330*/  DFMA R24, R4, R24, R4 ;  /* 0x000000180418722b */ /* 0x000fe20000000004 */
[----:B-1----:R-:W-:Y:S10]  /*0340*/  @P0 BRA `(.L_x_27) ;  /* 0x0000000000100947 */ /* 0x002ff40003800000 */
[----:B------:R-:W-:-:S05]  /*0350*/  LOP3.LUT R0, R0, 0x7fffffff, RZ, 0xc0, !PT ;  /* 0x7fffffff00007812 */ /* 0x000fca00078ec0ff */
[----:B------:R-:W-:Y:S01]  /*0360*/  VIADD R9, R0, 0xfff00000 ;  /* 0xfff0000000097836 */ /* 0x000fe20000000000 */
[----:B------:R-:W-:-:S07]  /*0370*/  MOV R0, 0x390 ;  /* 0x0000039000007802 */ /* 0x000fce0000000f00 */
[----:B------:R-:W-:Y:S05]  /*0380*/  CALL.REL.NOINC `($__internal_2_$__cuda_sm20_dblrcp_rn_slowpath_v3) ;  /* 0x0000000800247944 */ /* 0x000fea0003c00000 */
.L_x_27:
[----:B------:R-:W0:Y:S08]  /*0390*/  LDC.64 R22, c[0x0][0x388] ;  /* 0x0000e200ff167b82 */ /* 0x000e300000000a00 */
[----:B------:R-:W1:Y:S01]  /*03a0*/  LDC.64 R18, c[0x0][0x3a8] ;  /* 0x0000ea00ff127b82 */ /* 0x000e620000000a00 */
[----:B0-----:R-:W2:Y:S01]  /*03b0*/  LDG.E.64 R22, desc[UR4][R22.64+0x8] ;  /* 0x0000080416167981 */ /* 0x001ea2000c1e1b00 */
[----:B-1----:R-:W-:-:S06]  /*03c0*/  DADD R18, R18, R18 ;  /* 0x0000000012127229 */ /* 0x002fcc0000000012 */
[----:B------:R-:W0:Y:S01]  /*03d0*/  MUFU.RCP64H R9, R19 ;  /* 0x0000001300097308 */ /* 0x000e220000001800 */
[----:B------:R-:W-:Y:S02]  /*03e0*/  IMAD.MOV.U32 R8, RZ, RZ, 0x1 ;  /* 0x00000001ff087424 */ /* 0x000fe400078e00ff */
[----:B--2---:R-:W-:-:S05]  /*03f0*/  IMAD.WIDE R20, R7, 0x8, R22 ;  /* 0x0000000807147825 */ /* 0x004fca00078e0216 */
[----:B------:R-:W2:Y:S04]  /*0400*/  LDG.E.64 R2, desc[UR4][R20.64+0x8] ;  /* 0x0000080414027981 */ /* 0x000ea8000c1e1b00 */
[----:B------:R-:W2:Y:S01]  /*0410*/  LDG.E.64 R4, desc[UR4][R20.64+-0x8] ;  /* 0xfffff80414047981 */ /* 0x000ea2000c1e1b00 */
[----:B0-----:R-:W-:Y:S01]  /*0420*/  DFMA R10, -R18, R8, 1 ;  /* 0x3ff00000120a742b */ /* 0x001fe20000000108 */
[----:B------:R-:W-:Y:S07]  /*0430*/  BSSY.RECONVERGENT B0, `(.L_x_28) ;  /* 0x0000013000007945 */ /* 0x000fee0003800200 */
[----:B------:R-:W-:-:S08]  /*0440*/  DFMA R10, R10, R10, R10 ;  /* 0x0000000a0a0a722b */ /* 0x000fd0000000000a */
[----:B------:R-:W-:-:S08]  /*0450*/  DFMA R10, R8, R10, R8 ;  /* 0x0000000a080a722b */ /* 0x000fd00000000008 */
[----:B------:R-:W-:-:S08]  /*0460*/  DFMA R12, -R18, R10, 1 ;  /* 0x3ff00000120c742b */ /* 0x000fd0000000010a */
[----:B------:R-:W-:Y:S02]  /*0470*/  DFMA R12, R10, R12, R10 ;  /* 0x0000000c0a0c722b */ /* 0x000fe4000000000a */
[----:B--2---:R-:W-:-:S08]  /*0480*/  DADD R8, R2, -R4 ;  /* 0x0000000002087229 */ /* 0x004fd00000000804 */
[----:B------:R-:W-:Y:S02]  /*0490*/  DMUL R4, R8, R12 ;  /* 0x0000000c08047228 */ /* 0x000fe40000000000 */
[----:B------:R-:W-:-:S06]  /*04a0*/  FSETP.GEU.AND P1, PT, |R9|, 6.5827683646048100446e-37, PT ;  /* 0x036000000900780b */ /* 0x000fcc0003f2e200 */
[----:B------:R-:W-:-:S08]  /*04b0*/  DFMA R2, -R18, R4, R8 ;  /* 0x000000041202722b */ /* 0x000fd00000000108 */
[----:B------:R-:W-:-:S10]  /*04c0*/  DFMA R4, R12, R2, R4 ;  /* 0x000000020c04722b */ /* 0x000fd40000000004 */
[----:B------:R-:W-:-:S05]  /*04d0*/  FFMA R0, RZ, R19, R5 ;  /* 0x00000013ff007223 */ /* 0x000fca0000000005 */
[----:B------:R-:W-:-:S13]  /*04e0*/  FSETP.GT.AND P0, PT, |R0|, 1.469367938527859385e-39, PT ;  /* 0x001000000000780b */ /* 0x000fda0003f04200 */
[----:B------:R-:W-:Y:S05]  /*04f0*/  @P0 BRA P1, `(.L_x_29) ;  /* 0x0000000000180947 */ /* 0x000fea0000800000 */
[----:B------:R-:W-:Y:S01]  /*0500*/  IMAD.MOV.U32 R10, RZ, RZ, R18 ;  /* 0x000000ffff0a7224 */ /* 0x000fe200078e0012 */
[----:B------:R-:W-:Y:S02]  /*0510*/  MOV R11, R19 ;  /* 0x00000013000b7202 */ /* 0x000fe40000000f00 */
[----:B------:R-:W-:-:S07]  /*0520*/  MOV R0, 0x540 ;  /* 0x0000054000007802 */ /* 0x000fce0000000f00 */
[----:B------:R-:W-:Y:S05]  /*0530*/  CALL.REL.NOINC `($__internal_3_$__cuda_sm20_div_rn_f64_full) ;  /* 0x0000000800687944 */ /* 0x000fea0003c00000 */
[----:B------:R-:W-:Y:S02]  /*0540*/  IMAD.MOV.U32 R4, RZ, RZ, R28 ;  /* 0x000000ffff047224 */ /* 0x000fe400078e001c */
[----:B------:R-:W-:-:S07]  /*0550*/  IMAD.MOV.U32 R5, RZ, RZ, R29 ;  /* 0x000000ffff057224 */ /* 0x000fce00078e001d */
.L_x_29:
[----:B------:R-:W-:Y:S05]  /*0560*/  BSYNC.RECONVERGENT B0 ;  /* 0x0000000000007941 */ /* 0x000fea0003800200 */
.L_x_28:
[----:B------:R-:W0:Y:S01]  /*0570*/  LDC.64 R12, c[0x0][0x390] ;  /* 0x0000e400ff0c7b82 */ /* 0x000e220000000a00 */
[----:B------:R-:W1:Y:S07]  /*0580*/  LDCU UR6, c[0x0][0x3b8] ;  /* 0x00007700ff0677ac */ /* 0x000e6e0008000800 */
[----:B------:R-:W2:Y:S01]  /*0590*/  LDC.64 R14, c[0x0][0x3b0] ;  /* 0x0000ec00ff0e7b82 */ /* 0x000ea20000000a00 */
[----:B0-----:R-:W3:Y:S01]  /*05a0*/  LDG.E.64 R16, desc[UR4][R12.64+0x8] ;  /* 0x000008040c107981 */ /* 0x001ee2000c1e1b00 */
[----:B-1----:R-:W-:-:S02]  /*05b0*/  VIADD R3, R7, UR6 ;  /* 0x0000000607037c36 */ /* 0x002fc40008000000 */
[----:B------:R-:W-:Y:S01]  /*05c0*/  VIADD R6, R7, -UR6 ;  /* 0x8000000607067c36 */ /* 0x000fe20008000000 */
[----:B--2---:R-:W-:-:S06]  /*05d0*/  DADD R14, R14, R14 ;  /* 0x000000000e0e7229 */ /* 0x004fcc000000000e */
[----:B------:R-:W0:Y:S01]  /*05e0*/  MUFU.RCP64H R11, R15 ;  /* 0x0000000f000b7308 */ /* 0x000e220000001800 */
[----:B------:R-:W-:Y:S02]  /*05f0*/  IMAD.MOV.U32 R10, RZ, RZ, 0x1 ;  /* 0x00000001ff0a7424 */ /* 0x000fe400078e00ff */
[----:B---3--:R-:W-:-:S04]  /*0600*/  IMAD.WIDE R2, R3, 0x8, R16 ;  /* 0x0000000803027825 */ /* 0x008fc800078e0210 */
[----:B------:R-:W-:Y:S02]  /*0610*/  IMAD.WIDE R16, R6, 0x8, R16 ;  /* 0x0000000806107825 */ /* 0x000fe400078e0210 */
        /* <DEDUP_REMOVED lines=17> */
[----:B------:R-:W-:Y:S01]  /*0730*/  MOV R0, 0x760 ;  /* 0x0000076000007802 */ /* 0x000fe20000000f00 */
[----:B------:R-:W-:-:S07]  /*0740*/  IMAD.MOV.U32 R11, RZ, RZ, R15 ;  /* 0x000000ffff0b7224 */ /* 0x000fce00078e000f */
[----:B------:R-:W-:Y:S05]  /*0750*/  CALL.REL.NOINC `($__internal_3_$__cuda_sm20_div_rn_f64_full) ;  /* 0x0000000400e07944 */ /* 0x000fea0003c00000 */
[----:B------:R-:W-:Y:S01]  /*0760*/  MOV R2, R28 ;  /* 0x0000001c00027202 */ /* 0x000fe20000000f00 */
[----:B------:R-:W-:-:S07]  /*0770*/  IMAD.MOV.U32 R3, RZ, RZ, R29 ;  /* 0x000000ffff037224 */ /* 0x000fce00078e001d */
.L_x_31:
[----:B------:R-:W-:Y:S05]  /*0780*/  BSYNC.RECONVERGENT B0 ;  /* 0x0000000000007941 */ /* 0x000fea0003800200 */
.L_x_30:
[----:B------:R-:W0:Y:S01]  /*0790*/  LDC R9, c[0x0][0x3b8] ;  /* 0x0000ee00ff097b82 */ /* 0x000e220000000800 */
[----:B------:R-:W-:-:S06]  /*07a0*/  IMAD.WIDE R22, R6, 0x8, R22 ;  /* 0x0000000806167825 */ /* 0x000fcc00078e0216 */
[----:B------:R-:W2:Y:S01]  /*07b0*/  LDG.E.64 R22, desc[UR4][R22.64] ;  /* 0x0000000416167981 */ /* 0x000ea2000c1e1b00 */
[----:B0-----:R-:W-:-:S05]  /*07c0*/  IMAD.WIDE R20, R9, 0x8, R20 ;  /* 0x0000000809147825 */ /* 0x001fca00078e0214 */
[----:B------:R-:W2:Y:S01]  /*07d0*/  LDG.E.64 R10, desc[UR4][R20.64] ;  /* 0x00000004140a7981 */ /* 0x000ea2000c1e1b00 */
[----:B------:R-:W0:Y:S01]  /*07e0*/  MUFU.RCP64H R9, R15 ;  /* 0x0000000f00097308 */ /* 0x000e220000001800 */
[----:B------:R-:W-:-:S06]  /*07f0*/  IMAD.MOV.U32 R8, RZ, RZ, 0x1 ;  /* 0x00000001ff087424 */ /* 0x000fcc00078e00ff */
[----:B0-----:R-:W-:-:S08]  /*0800*/  DFMA R12, -R14, R8, 1 ;  /* 0x3ff000000e0c742b */ /* 0x001fd00000000108 */
[----:B------:R-:W-:-:S08]  /*0810*/  DFMA R12, R12, R12, R12 ;  /* 0x0000000c0c0c722b */ /* 0x000fd0000000000c */
[----:B------:R-:W-:-:S08]  /*0820*/  DFMA R12, R8, R12, R8 ;  /* 0x0000000c080c722b */ /* 0x000fd00000000008 */
[----:B------:R-:W-:-:S08]  /*0830*/  DFMA R8, -R14, R12, 1 ;  /* 0x3ff000000e08742b */ /* 0x000fd0000000010c */
[----:B------:R-:W-:Y:S01]  /*0840*/  DFMA R26, R12, R8, R12 ;  /* 0x000000080c1a722b */ /* 0x000fe2000000000c */
[----:B------:R-:W-:Y:S01]  /*0850*/  BSSY.RECONVERGENT B0, `(.L_x_32) ;  /* 0x0000014000007945 */ /* 0x000fe20003800200 */
[----:B--2---:R-:W-:-:S08]  /*0860*/  DADD R10, R10, -R22 ;  /* 0x000000000a0a7229 */ /* 0x004fd00000000816 */
[----:B------:R-:W-:-:S08]  /*0870*/  DMUL R8, R26, R10 ;  /* 0x0000000a1a087228 */ /* 0x000fd00000000000 */
[----:B------:R-:W-:-:S08]  /*0880*/  DFMA R12, -R14, R8, R10 ;  /* 0x000000080e0c722b */ /* 0x000fd0000000010a */
[----:B------:R-:W-:Y:S01]  /*0890*/  DFMA R8, R26, R12, R8 ;  /* 0x0000000c1a08722b */ /* 0x000fe20000000008 */
[----:B------:R-:W-:-:S09]  /*08a0*/  FSETP.GEU.AND P1, PT, |R11|, 6.5827683646048100446e-37, PT ;  /* 0x036000000b00780b */ /* 0x000fd20003f2e200 */
[----:B------:R-:W-:Y:S01]  /*08b0*/  FFMA R0, RZ, R15, R9 ;  /* 0x0000000fff007223 */ /* 0x000fe20000000009 */
[----:B------:R-:W-:-:S04]  /*08c0*/  DADD R12, R2, R4 ;  /* 0x00000000020c7229 */ /* 0x000fc80000000004 */
[----:B------:R-:W-:Y:S01]  /*08d0*/  FSETP.GT.AND P0, PT, |R0|, 1.469367938527859385e-39, PT ;  /* 0x001000000000780b */ /* 0x000fe20003f04200 */
[----:B------:R-:W-:-:S08]  /*08e0*/  DMUL R4, R4, R4 ;  /* 0x0000000404047228 */ /* 0x000fd00000000000 */
[----:B------:R-:W-:-:S04]  /*08f0*/  DFMA R24, R12, R24, -R4 ;  /* 0x000000180c18722b */ /* 0x000fc80000000804 */
[----:B------:R-:W-:Y:S07]  /*0900*/  @P0 BRA P1, `(.L_x_33) ;  /* 0x0000000000200947 */ /* 0x000fee0000800000 */
[----:B------:R-:W-:Y:S01]  /*0910*/  IMAD.MOV.U32 R8, RZ, RZ, R10 ;  /* 0x000000ffff087224 */ /* 0x000fe200078e000a */
[----:B------:R-:W-:Y:S01]  /*0920*/  MOV R0, 0x970 ;  /* 0x0000097000007802 */ /* 0x000fe20000000f00 */
[----:B------:R-:W-:Y:S02]  /*0930*/  IMAD.MOV.U32 R9, RZ, RZ, R11 ;  /* 0x000000ffff097224 */ /* 0x000fe400078e000b */
[----:B------:R-:W-:Y:S02]  /*0940*/  IMAD.MOV.U32 R10, RZ, RZ, R14 ;  /* 0x000000ffff0a7224 */ /* 0x000fe400078e000e */
[----:B------:R-:W-:-:S07]  /*0950*/  IMAD.MOV.U32 R11, RZ, RZ, R15 ;  /* 0x000000ffff0b7224 */ /* 0x000fce00078e000f */
[----:B------:R-:W-:Y:S05]  /*0960*/  CALL.REL.NOINC `($__internal_3_$__cuda_sm20_div_rn_f64_full) ;  /* 0x00000004005c7944 */ /* 0x000fea0003c00000 */
[----:B------:R-:W-:Y:S01]  /*0970*/  MOV R8, R28 ;  /* 0x0000001c00087202 */ /* 0x000fe20000000f00 */
[----:B------:R-:W-:-:S07]  /*0980*/  IMAD.MOV.U32 R9, RZ, RZ, R29 ;  /* 0x000000ffff097224 */ /* 0x000fce00078e001d */
.L_x_33:
[----:B------:R-:W-:Y:S05]  /*0990*/  BSYNC.RECONVERGENT B0 ;  /* 0x0000000000007941 */ /* 0x000fea0003800200 */
.L_x_32:
[----:B------:R-:W0:Y:S02]  /*09a0*/  LDC R5, c[0x0][0x3b8] ;  /* 0x0000ee00ff057b82 */ /* 0x000e240000000800 */
[----:B0-----:R-:W-:-:S05]  /*09b0*/  IMAD.WIDE R16, R5, 0x8, R16 ;  /* 0x0000000805107825 */ /* 0x001fca00078e0210 */
[----:B------:R-:W2:Y:S04]  /*09c0*/  LDG.E.64 R4, desc[UR4][R16.64+0x8] ;  /* 0x0000080410047981 */ /* 0x000ea8000c1e1b00 */
[----:B------:R-:W2:Y:S01]  /*09d0*/  LDG.E.64 R10, desc[UR4][R16.64+-0x8] ;  /* 0xfffff804100a7981 */ /* 0x000ea2000c1e1b00 */
[----:B------:R-:W0:Y:S01]  /*09e0*/  MUFU.RCP64H R13, R19 ;  /* 0x00000013000d7308 */ /* 0x000e220000001800 */
[----:B------:R-:W-:Y:S01]  /*09f0*/  IMAD.MOV.U32 R12, RZ, RZ, 0x1 ;  /* 0x00000001ff0c7424 */ /* 0x000fe200078e00ff */
[----:B------:R-:W-:Y:S05]  /*0a00*/  BSSY.RECONVERGENT B0, `(.L_x_34) ;  /* 0x0000017000007945 */ /* 0x000fea0003800200 */
[----:B0-----:R-:W-:-:S08]  /*0a10*/  DFMA R14, -R18, R12, 1 ;  /* 0x3ff00000120e742b */ /* 0x001fd0000000010c */
[----:B------:R-:W-:-:S08]  /*0a20*/  DFMA R14, R14, R14, R14 ;  /* 0x0000000e0e0e722b */ /* 0x000fd0000000000e */
[----:B------:R-:W-:-:S08]  /*0a30*/  DFMA R14, R12, R14, R12 ;  /* 0x0000000e0c0e722b */ /* 0x000fd0000000000c */
[----:B------:R-:W-:-:S08]  /*0a40*/  DFMA R12, -R18, R14, 1 ;  /* 0x3ff00000120c742b */ /* 0x000fd0000000010e */
[----:B------:R-:W-:Y:S02]  /*0a50*/  DFMA R12, R14, R12, R14 ;  /* 0x0000000c0e0c722b */ /* 0x000fe4000000000e */
[----:B--2---:R-:W-:-:S08]  /*0a60*/  DADD R4, R4, -R10 ;  /* 0x0000000004047229 */ /* 0x004fd0000000080a */
[----:B------:R-:W-:-:S08]  /*0a70*/  DMUL R10, R4, R8 ;  /* 0x00000008040a7228 */ /* 0x000fd00000000000 */
        /* <DEDUP_REMOVED lines=15> */
.L_x_35:
[----:B------:R-:W-:Y:S05]  /*0b70*/  BSYNC.RECONVERGENT B0 ;  /* 0x0000000000007941 */ /* 0x000fea0003800200 */
.L_x_34:
[----:B------:R-:W0:Y:S01]  /*0b80*/  LDC.64 R10, c[0x0][0x380] ;  /* 0x0000e000ff0a7b82 */ /* 0x000e220000000a00 */
[----:B------:R-:W-:Y:S01]  /*0b90*/  DADD R4, R4, R4 ;  /* 0x0000000004047229 */ /* 0x000fe20000000004 */
[----:B------:R-:W1:Y:S01]  /*0ba0*/  LDCU.64 UR6, c[0x0][0x398] ;  /* 0x00007300ff0677ac */ /* 0x000e620008000a00 */
[----:B0-----:R-:W2:Y:S06]  /*0bb0*/  LDG.E.64 R8, desc[UR4][R10.64+0x8] ;  /* 0x000008040a087981 */ /* 0x001eac000c1e1b00 */
[----:B------:R-:W-:-:S08]  /*0bc0*/  DADD R4, R24, -R4 ;  /* 0x0000000018047229 */ /* 0x000fd00000000804 */
[----:B------:R-:W-:-:S08]  /*0bd0*/  DFMA R4, -R2, R2, R4 ;  /* 0x000000020204722b */ /* 0x000fd00000000104 */
[----:B-1----:R-:W-:Y:S01]  /*0be0*/  DMUL R4, R4, UR6 ;  /* 0x0000000604047c28 */ /* 0x002fe20008000000 */
[----:B--2---:R-:W-:-:S06]  /*0bf0*/  IMAD.WIDE R8, R7, 0x8, R8 ;  /* 0x0000000807087825 */ /* 0x004fcc00078e0208 */
[----:B------:R-:W-:Y:S01]  /*0c00*/  STG.E.64 desc[UR4][R8.64], R4 ;  /* 0x0000000408007986 */ /* 0x000fe2000c101b04 */
[----:B------:R-:W-:Y:S05]  /*0c10*/  EXIT ;  /* 0x000000000000794d */ /* 0x000fea0003800000 */
        .weak           $__internal_2_$__cuda_sm20_dblrcp_rn_slowpath_v3
        .type           $__internal_2_$__cuda_sm20_dblrcp_rn_slowpath_v3,@function
        .size           $__internal_2_$__cuda_sm20_dblrcp_rn_slowpath_v3,($__internal_3_$__cuda_sm20_div_rn_f64_full - $__internal_2_$__cuda_sm20_dblrcp_rn_slowpath_v3)
$__internal_2_$__cuda_sm20_dblrcp_rn_slowpath_v3:
[----:B------:R-:W0:Y:S08]  /*0c20*/  LDC.64 R10, c[0x0][0x3a0] ;  /* 0x0000e800ff0a7b82 */ /* 0x000e300000000a00 */
[----:B------:R-:W1:Y:S01]  /*0c30*/  LDC R4, c[0x0][0x3a4] ;  /* 0x0000e900ff047b82 */ /* 0x000e620000000800 */
[----:B0-----:R-:W-:-:S14]  /*0c40*/  DSETP.GTU.AND P0, PT, |R10|, +INF , PT ;  /* 0x7ff000000a00742a */ /* 0x001fdc0003f0c200 */
[----:B-1----:R-:W-:Y:S05]  /*0c50*/  @P0 BRA `(.L_x_36) ;  /* 0x0000000000840947 */ /* 0x002fea0003800000 */
[----:B------:R-:W-:-:S05]  /*0c60*/  LOP3.LUT R5, R4, 0x7fffffff, RZ, 0xc0, !PT ;  /* 0x7fffffff04057812 */ /* 0x000fca00078ec0ff */
[----:B------:R-:W-:-:S05]  /*0c70*/  VIADD R2, R5, 0xffffffff ;  /* 0xffffffff05027836 */ /* 0x000fca0000000000 */
[----:B------:R-:W-:-:S13]  /*0c80*/  ISETP.GE.U32.AND P0, PT, R2, 0x7fefffff, PT ;  /* 0x7fefffff0200780c */ /* 0x000fda0003f06070 */
[----:B------:R-:W-:Y:S01]  /*0c90*/  @P0 LOP3.LUT R3, R4, 0x7ff00000, RZ, 0x3c, !PT ;  /* 0x7ff0000004030812 */ /* 0x000fe200078e3cff */
[----:B------:R-:W-:Y:S01]  /*0ca0*/  @P0 IMAD.MOV.U32 R2, RZ, RZ, RZ ;  /* 0x000000ffff020224 */ /* 0x000fe200078e00ff */
[----:B------:R-:W-:Y:S06]  /*0cb0*/  @P0 BRA `(.L_x_37) ;  /* 0x0000000000740947 */ /* 0x000fec0003800000 */
[----:B------:R-:W-:-:S13]  /*0cc0*/  ISETP.GE.U32.AND P0, PT, R5, 0x1000001, PT ;  /* 0x010000010500780c */ /* 0x000fda0003f06070 */
[----:B------:R-:W-:Y:S05]  /*0cd0*/  @!P0 BRA `(.L_x_38) ;  /* 0x00000000003c8947 */ /* 0x000fea0003800000 */
[----:B------:R-:W0:Y:S01]  /*0ce0*/  LDCU UR6, c[0x0][0x3a0] ;  /* 0x00007400ff0677ac */ /* 0x000e220008000800 */
[----:B------:R-:W-:Y:S02]  /*0cf0*/  VIADD R3, R4, 0xc0200000 ;  /* 0xc020000004037836 */ /* 0x000fe40000000000 */
[----:B------:R-:W-:Y:S02]  /*0d00*/  IMAD.MOV.U32 R4, RZ, RZ, R9 ;  /* 0x000000ffff047224 */ /* 0x000fe400078e0009 */
[----:B------:R-:W1:Y:S01]  /*0d10*/  MUFU.RCP64H R5, R3 ;  /* 0x0000000300057308 */ /* 0x000e620000001800 */
[----:B0-----:R-:W-:-:S06]  /*0d20*/  IMAD.U32 R2, RZ, RZ, UR6 ;  /* 0x00000006ff027e24 */ /* 0x001fcc000f8e00ff */
[----:B-1----:R-:W-:-:S08]  /*0d30*/  DFMA R8, -R2, R4, 1 ;  /* 0x3ff000000208742b */ /* 0x002fd00000000104 */
[----:B------:R-:W-:-:S08]  /*0d40*/  DFMA R8, R8, R8, R8 ;  /* 0x000000080808722b */ /* 0x000fd00000000008 */
[----:B------:R-:W-:-:S08]  /*0d50*/  DFMA R8, R4, R8, R4 ;  /* 0x000000080408722b */ /* 0x000fd00000000004 */
[----:B------:R-:W-:-:S08]  /*0d60*/  DFMA R4, -R2, R8, 1 ;  /* 0x3ff000000204742b */ /* 0x000fd00000000108 */
[----:B------:R-:W-:-:S08]  /*0d70*/  DFMA R4, R8, R4, R8 ;  /* 0x000000040804722b */ /* 0x000fd00000000008 */
[----:B------:R-:W-:-:S08]  /*0d80*/  DMUL R4, R4, 2.2250738585072013831e-308 ;  /* 0x0010000004047828 */ /* 0x000fd00000000000 */
[----:B------:R-:W-:-:S08]  /*0d90*/  DFMA R8, R4, -R10, 1 ;  /* 0x3ff000000408742b */ /* 0x000fd0000000080a */
[----:B------:R-:W-:-:S08]  /*0da0*/  DFMA R8, R8, R8, R8 ;  /* 0x000000080808722b */ /* 0x000fd00000000008 */
[----:B------:R-:W-:Y:S01]  /*0db0*/  DFMA R2, R4, R8, R4 ;  /* 0x000000080402722b */ /* 0x000fe20000000004 */
[----:B------:R-:W-:Y:S10]  /*0dc0*/  BRA `(.L_x_37) ;  /* 0x0000000000307947 */ /* 0x000ff40003800000 */
.L_x_38:
[----:B------:R-:W-:Y:S01]  /*0dd0*/  DMUL R4, R10, 8.11296384146066816958e+31 ;  /* 0x469000000a047828 */ /* 0x000fe20000000000 */
[----:B------:R-:W-:-:S05]  /*0de0*/  MOV R2, R9 ;  /* 0x0000000900027202 */ /* 0x000fca0000000f00 */
[----:B------:R-:W0:Y:S02]  /*0df0*/  MUFU.RCP64H R3, R5 ;  /* 0x0000000500037308 */ /* 0x000e240000001800 */
[----:B0-----:R-:W-:-:S08]  /*0e00*/  DFMA R8, -R4, R2, 1 ;  /* 0x3ff000000408742b */ /* 0x001fd00000000102 */
[----:B------:R-:W-:-:S08]  /*0e10*/  DFMA R8, R8, R8, R8 ;  /* 0x000000080808722b */ /* 0x000fd00000000008 */
[----:B------:R-:W-:-:S08]  /*0e20*/  DFMA R8, R2, R8, R2 ;  /* 0x000000080208722b */ /* 0x000fd00000000002 */
[----:B------:R-:W-:-:S08]  /*0e30*/  DFMA R2, -R4, R8, 1 ;  /* 0x3ff000000402742b */ /* 0x000fd00000000108 */
[----:B------:R-:W-:-:S08]  /*0e40*/  DFMA R2, R8, R2, R8 ;  /* 0x000000020802722b */ /* 0x000fd00000000008 */
[----:B------:R-:W-:Y:S01]  /*0e50*/  DMUL R2, R2, 8.11296384146066816958e+31 ;  /* 0x4690000002027828 */ /* 0x000fe20000000000 */
[----:B------:R-:W-:Y:S10]  /*0e60*/  BRA `(.L_x_37) ;  /* 0x0000000000087947 */ /* 0x000ff40003800000 */
.L_x_36:
[----:B------:R-:W0:Y:S01]  /*0e70*/  LDC R2, c[0x0][0x3a0] ;  /* 0x0000e800ff027b82 */ /* 0x000e220000000800 */
[----:B------:R-:W-:-:S07]  /*0e80*/  LOP3.LUT R3, R4, 0x80000, RZ, 0xfc, !PT ;  /* 0x0008000004037812 */ /* 0x000fce00078efcff */
.L_x_37:
[----:B0-----:R-:W-:Y:S02]  /*0e90*/  IMAD.MOV.U32 R24, RZ, RZ, R2 ;  /* 0x000000ffff187224 */ /* 0x001fe400078e0002 */
[----:B------:R-:W-:Y:S02]  /*0ea0*/  IMAD.MOV.U32 R25, RZ, RZ, R3 ;  /* 0x000000ffff197224 */ /* 0x000fe400078e0003 */
[----:B------:R-:W-:Y:S02]  /*0eb0*/  IMAD.MOV.U32 R2, RZ, RZ, R0 ;  /* 0x000000ffff027224 */ /* 0x000fe400078e0000 */
[----:B------:R-:W-:-:S04]  /*0ec0*/  IMAD.MOV.U32 R3, RZ, RZ, 0x0 ;  /* 0x00000000ff037424 */ /* 0x000fc800078e00ff */
[----:B------:R-:W-:Y:S05]  /*0ed0*/  RET.REL.NODEC R2 `(_Z9compute_bP6matrixPKS_S2_ddddii) ;  /* 0xfffffff002487950 */ /* 0x000fea0003c3ffff */
        .weak           $__internal_3_$__cuda_sm20_div_rn_f64_full
        .type           $__internal_3_$__cuda_sm20_div_rn_f64_full,@function
        .size           $__internal_3_$__cuda_sm20_div_rn_f64_full,(.L_x_48 - $__internal_3_$__cuda_sm20_div_rn_f64_full)
$__internal_3_$__cuda_sm20_div_rn_f64_full:
[C---:B------:R-:W-:Y:S01]  /*0ee0*/  FSETP.GEU.AND P0, PT, |R11|.reuse, 1.469367938527859385e-39, PT ;  /* 0x001000000b00780b */ /* 0x040fe20003f0e200 */
[----:B------:R-:W-:Y:S01]  /*0ef0*/  IMAD.MOV.U32 R26, RZ, RZ, 0x1 ;  /* 0x00000001ff1a7424 */ /* 0x000fe200078e00ff */
[----:B------:R-:W-:Y:S01]  /*0f00*/  LOP3.LUT R12, R11, 0x800fffff, RZ, 0xc0, !PT ;  /* 0x800fffff0b0c7812 */ /* 0x000fe200078ec0ff */
[----:B------:R-:W-:Y:S01]  /*0f10*/  BSSY.RECONVERGENT B1, `(.L_x_39) ;  /* 0x0000054000017945 */ /* 0x000fe20003800200 */
[C---:B------:R-:W-:Y:S02]  /*0f20*/  FSETP.GEU.AND P2, PT, |R9|.reuse, 1.469367938527859385e-39, PT ;  /* 0x001000000900780b */ /* 0x040fe40003f4e200 */
[----:B------:R-:W-:Y:S01]  /*0f30*/  LOP3.LUT R13, R12, 0x3ff00000, RZ, 0xfc, !PT ;  /* 0x3ff000000c0d7812 */ /* 0x000fe200078efcff */
[----:B------:R-:W-:Y:S01]  /*0f40*/  IMAD.MOV.U32 R12, RZ, RZ, R10 ;  /* 0x000000ffff0c7224 */ /* 0x000fe200078e000a */
[----:B------:R-:W-:Y:S02]  /*0f50*/  LOP3.LUT R35, R9, 0x7ff00000, RZ, 0xc0, !PT ;  /* 0x7ff0000009237812 */ /* 0x000fe400078ec0ff */
[----:B------:R-:W-:-:S02]  /*0f60*/  MOV R34, 0x1ca00000 ;  /* 0x1ca0000000227802 */ /* 0x000fc40000000f00 */
[----:B------:R-:W-:Y:S01]  /*0f70*/  LOP3.LUT R36, R11, 0x7ff00000, RZ, 0xc0, !PT ;  /* 0x7ff000000b247812 */ /* 0x000fe200078ec0ff */
[----:B------:R-:W-:-:S03]  /*0f80*/  @!P0 DMUL R12, R10, 8.98846567431157953865e+307 ;  /* 0x7fe000000a0c8828 */ /* 0x000fc60000000000 */
[----:B------:R-:W-:Y:S02]  /*0f90*/  ISETP.GE.U32.AND P1, PT, R35, R36, PT ;  /* 0x000000242300720c */ /* 0x000fe40003f26070 */
[----:B------:R-:W-:Y:S01]  /*0fa0*/  @!P2 LOP3.LUT R28, R11, 0x7ff00000, RZ, 0xc0, !PT ;  /* 0x7ff000000b1ca812 */ /* 0x000fe200078ec0ff */
[----:B------:R-:W0:Y:S03]  /*0fb0*/  MUFU.RCP64H R27, R13 ;  /* 0x0000000d001b7308 */ /* 0x000e260000001800 */
[----:B------:R-:W-:Y:S02]  /*0fc0*/  @!P2 ISETP.GE.U32.AND P3, PT, R35, R28, PT ;  /* 0x0000001c2300a20c */ /* 0x000fe40003f66070 */
[----:B------:R-:W-:Y:S02]  /*0fd0*/  @!P0 LOP3.LUT R36, R13, 0x7ff00000, RZ, 0xc0, !PT ;  /* 0x7ff000000d248812 */ /* 0x000fe400078ec0ff */
[----:B------:R-:W-:-:S04]  /*0fe0*/  @!P2 SEL R29, R34, 0x63400000, !P3 ;  /* 0x63400000221da807 */ /* 0x000fc80005800000 */
[----:B------:R-:W-:-:S04]  /*0ff0*/  @!P2 LOP3.LUT R32, R29, 0x80000000, R9, 0xf8, !PT ;  /* 0x800000001d20a812 */ /* 0x000fc800078ef809 */
[----:B------:R-:W-:Y:S01]  /*1000*/  @!P2 LOP3.LUT R33, R32, 0x100000, RZ, 0xfc, !PT ;  /* 0x001000002021a812 */ /* 0x000fe200078efcff */
[----:B------:R-:W-:Y:S01]  /*1010*/  @!P2 IMAD.MOV.U32 R32, RZ, RZ, RZ ;  /* 0x000000ffff20a224 */ /* 0x000fe200078e00ff */
        /* <DEDUP_REMOVED lines=10> */
[----:B------:R-:W-:-:S08]  /*10c0*/  DMUL R30, R28, R26 ;  /* 0x0000001a1c1e7228 */ /* 0x000fd00000000000 */
[----:B------:R-:W-:-:S08]  /*10d0*/  DFMA R32, R30, -R12, R26 ;  /* 0x8000000c1e20722b */ /* 0x000fd0000000001a */
[----:B------:R-:W-:Y:S01]  /*10e0*/  DFMA R32, R28, R32, R30 ;  /* 0x000000201c20722b */ /* 0x000fe2000000001e */
[----:B------:R-:W-:Y:S02]  /*10f0*/  VIADD R28, R35, 0xffffffff ;  /* 0xffffffff231c7836 */ /* 0x000fe40000000000 */
[----:B------:R-:W-:-:S03]  /*1100*/  VIADD R29, R36, 0xffffffff ;  /* 0xffffffff241d7836 */ /* 0x000fc60000000000 */
[----:B------:R-:W-:-:S04]  /*1110*/  ISETP.GT.U32.AND P0, PT, R28, 0x7feffffe, PT ;  /* 0x7feffffe1c00780c */ /* 0x000fc80003f04070 */
[----:B------:R-:W-:-:S13]  /*1120*/  ISETP.GT.U32.OR P0, PT, R29, 0x7feffffe, P0 ;  /* 0x7feffffe1d00780c */ /* 0x000fda0000704470 */
[----:B------:R-:W-:Y:S05]  /*1130*/  @P0 BRA `(.L_x_40) ;  /* 0x0000000000700947 */ /* 0x000fea0003800000 */
[----:B------:R-:W-:Y:S02]  /*1140*/  LOP3.LUT R28, R9, 0x7ff00000, RZ, 0xc0, !PT ;  /* 0x7ff00000091c7812 */ /* 0x000fe400078ec0ff */
[----:B------:R-:W-:-:S04]  /*1150*/  LOP3.LUT R9, R11, 0x7ff00000, RZ, 0xc0, !PT ;  /* 0x7ff000000b097812 */ /* 0x000fc800078ec0ff */
[CC--:B------:R-:W-:Y:S02]  /*1160*/  VIADDMNMX R8, R28.reuse, -R9.reuse, 0xb9600000, !PT ;  /* 0xb96000001c087446 */ /* 0x0c0fe40007800909 */
[----:B------:R-:W-:Y:S02]  /*1170*/  ISETP.GE.U32.AND P0, PT, R28, R9, PT ;  /* 0x000000091c00720c */ /* 0x000fe40003f06070 */
[----:B------:R-:W-:Y:S02]  /*1180*/  VIMNMX R8, PT, PT, R8, 0x46a00000, PT ;  /* 0x46a0000008087848 */ /* 0x000fe40003fe0100 */
[----:B------:R-:W-:-:S05]  /*1190*/  SEL R9, R34, 0x63400000, !P0 ;  /* 0x6340000022097807 */ /* 0x000fca0004000000 */
[----:B------:R-:W-:Y:S01]  /*11a0*/  IMAD.IADD R30, R8, 0x1, -R9 ;  /* 0x00000001081e7824 */ /* 0x000fe200078e0a09 */
[----:B------:R-:W-:-:S03]  /*11b0*/  MOV R8, RZ ;  /* 0x000000ff00087202 */ /* 0x000fc60000000f00 */
[----:B------:R-:W-:-:S06]  /*11c0*/  VIADD R9, R30, 0x7fe00000 ;  /* 0x7fe000001e097836 */ /* 0x000fcc0000000000 */
[----:B------:R-:W-:-:S10]  /*11d0*/  DMUL R28, R32, R8 ;  /* 0x00000008201c7228 */ /* 0x000fd40000000000 */
[----:B------:R-:W-:-:S13]  /*11e0*/  FSETP.GTU.AND P0, PT, |R29|, 1.469367938527859385e-39, PT ;  /* 0x001000001d00780b */ /* 0x000fda0003f0c200 */
[----:B------:R-:W-:Y:S05]  /*11f0*/  @P0 BRA `(.L_x_41) ;  /* 0x0000000000940947 */ /* 0x000fea0003800000 */
[----:B------:R-:W-:-:S06]  /*1200*/  DFMA R12, R32, -R12, R26 ;  /* 0x8000000c200c722b */ /* 0x000fcc000000001a */
[----:B------:R-:W-:-:S04]  /*1210*/  IMAD.MOV.U32 R12, RZ, RZ, RZ ;  /* 0x000000ffff0c7224 */ /* 0x000fc800078e00ff */
        /* <DEDUP_REMOVED lines=14> */
.L_x_40:
        /* <DEDUP_REMOVED lines=13> */
[----:B------:R-:W-:-:S03]  /*13d0*/  @P0 MOV R28, RZ ;  /* 0x000000ff001c0202 */ /* 0x000fc60000000f00 */
[----:B------:R-:W-:Y:S01]  /*13e0*/  @P0 IMAD.MOV.U32 R29, RZ, RZ, R8 ;  /* 0x000000ffff1d0224 */ /* 0x000fe200078e0008 */
[----:B------:R-:W-:Y:S06]  /*13f0*/  BRA `(.L_x_41) ;  /* 0x0000000000147947 */ /* 0x000fec0003800000 */
.L_x_43:
[----:B------:R-:W-:Y:S01]  /*1400*/  LOP3.LUT R29, R11, 0x80000, RZ, 0xfc, !PT ;  /* 0x000800000b1d7812 */ /* 0x000fe200078efcff */
[----:B------:R-:W-:Y:S01]  /*1410*/  IMAD.MOV.U32 R28, RZ, RZ, R10 ;  /* 0x000000ffff1c7224 */ /* 0x000fe200078e000a */
[----:B------:R-:W-:Y:S06]  /*1420*/  BRA `(.L_x_41) ;  /* 0x0000000000087947 */ /* 0x000fec0003800000 */
.L_x_42:
[----:B------:R-:W-:Y:S01]  /*1430*/  LOP3.LUT R29, R9, 0x80000, RZ, 0xfc, !PT ;  /* 0x00080000091d7812 */ /* 0x000fe200078efcff */
[----:B------:R-:W-:-:S07]  /*1440*/  IMAD.MOV.U32 R28, RZ, RZ, R8 ;  /* 0x000000ffff1c7224 */ /* 0x000fce00078e0008 */
.L_x_41:
[----:B------:R-:W-:Y:S05]  /*1450*/  BSYNC.RECONVERGENT B1 ;  /* 0x0000000000017941 */ /* 0x000fea0003800200 */
.L_x_39:
[----:B------:R-:W-:Y:S02]  /*1460*/  IMAD.MOV.U32 R8, RZ, RZ, R0 ;  /* 0x000000ffff087224 */ /* 0x000fe400078e0000 */
[----:B------:R-:W-:-:S04]  /*1470*/  IMAD.MOV.U32 R9, RZ, RZ, 0x0 ;  /* 0x00000000ff097424 */ /* 0x000fc800078e00ff */
[----:B------:R-:W-:Y:S05]  /*1480*/  RET.REL.NODEC R8 `(_Z9compute_bP6matrixPKS_S2_ddddii) ;  /* 0xffffffe808dc7950 */ /* 0x000fea0003c3ffff */
.L_x_44:
        /* <DEDUP_REMOVED lines=15> */
.L_x_48:


//--------------------- .nv.shared.reserved.0     --------------------------
	.section	.nv.shared.reserved.0,"aw",@nobits
	.weak		__nv_reservedSMEM_offset_0_alias
	.size		__nv_reservedSMEM_offset_0_alias, 0, 64
	.other		__nv_reservedSMEM_offset_0_alias,@"STO_CUDA_RESERVED_SHARED STV_DEFAULT"
__nv_reservedSMEM_offset_0_alias:
	.zero		0
	.zero		64


//--------------------- .nv.constant0._Z8calc_u_vP6matrixS0_PKS_S2_S2_dddddii --------------------------
	.section	.nv.constant0._Z8calc_u_vP6matrixS0_PKS_S2_S2_dddddii,"a",@progbits
	.sectionflags	@""
	.align	4
.nv.constant0._Z8calc_u_vP6matrixS0_PKS_S2_S2_dddddii:
	.zero		984


//--------------------- .nv.constant0._Z10copy_un_vnPK6matrixS1_PS_S2_ii --------------------------
	.section	.nv.constant0._Z10copy_un_vnPK6matrixS1_PS_S2_ii,"a",@progbits
	.sectionflags	@""
	.align	4
.nv.constant0._Z10copy_un_vnPK6matrixS1_PS_S2_ii:
	.zero		936


//--------------------- .nv.constant0._Z6calc_pP6matrixPKS_S2_ddii --------------------------
	.section	.nv.constant0._Z6calc_pP6matrixPKS_S2_ddii,"a",@progbits
	.sectionflags	@""
	.align	4
.nv.constant0._Z6calc_pP6matrixPKS_S2_ddii:
	.zero		944


//--------------------- .nv.constant0._Z7copy_pnPK6matrixPS_ii --------------------------
	.section	.nv.constant0._Z7copy_pnPK6matrixPS_ii,"a",@progbits
	.sectionflags	@""
	.align	4
.nv.constant0._Z7copy_pnPK6matrixPS_ii:
	.zero		920


//--------------------- .nv.constant0._Z9compute_bP6matrixPKS_S2_ddddii --------------------------
	.section	.nv.constant0._Z9compute_bP6matrixPKS_S2_ddddii,"a",@progbits
	.sectionflags	@""
	.align	4
.nv.constant0._Z9compute_bP6matrixPKS_S2_ddddii:
	.zero		960


//--------------------- SYMBOLS --------------------------

	.type		.nv.reservedSmem.offset0,@object
	.size		.nv.reservedSmem.offset0,0x4
